//
// Generated by NVIDIA NVVM Compiler
//
// Compiler Build ID: CL-36424714
// Cuda compilation tools, release 13.0, V13.0.88
// Based on NVVM 20.0.0
//

.version 9.0
.target sm_100
.address_size 64

	// .globl	_Z22flash_attention_kernelPKfS0_S0_PfS1_S1_iiif
.extern .shared .align 16 .b8 sram[];

.visible .entry _Z22flash_attention_kernelPKfS0_S0_PfS1_S1_iiif(
	.param .u64 .ptr .align 1 _Z22flash_attention_kernelPKfS0_S0_PfS1_S1_iiif_param_0,
	.param .u64 .ptr .align 1 _Z22flash_attention_kernelPKfS0_S0_PfS1_S1_iiif_param_1,
	.param .u64 .ptr .align 1 _Z22flash_attention_kernelPKfS0_S0_PfS1_S1_iiif_param_2,
	.param .u64 .ptr .align 1 _Z22flash_attention_kernelPKfS0_S0_PfS1_S1_iiif_param_3,
	.param .u64 .ptr .align 1 _Z22flash_attention_kernelPKfS0_S0_PfS1_S1_iiif_param_4,
	.param .u64 .ptr .align 1 _Z22flash_attention_kernelPKfS0_S0_PfS1_S1_iiif_param_5,
	.param .u32 _Z22flash_attention_kernelPKfS0_S0_PfS1_S1_iiif_param_6,
	.param .u32 _Z22flash_attention_kernelPKfS0_S0_PfS1_S1_iiif_param_7,
	.param .u32 _Z22flash_attention_kernelPKfS0_S0_PfS1_S1_iiif_param_8,
	.param .f32 _Z22flash_attention_kernelPKfS0_S0_PfS1_S1_iiif_param_9
)
{
	.local .align 16 .b8 	__local_depot0[128];
	.reg .b64 	%SP;
	.reg .b64 	%SPL;
	.reg .pred 	%p<65>;
	.reg .b32 	%r<243>;
	.reg .b32 	%f<264>;
	.reg .b64 	%rd<84>;

	mov.u64 	%SPL, __local_depot0;
	ld.param.u64 	%rd18, [_Z22flash_attention_kernelPKfS0_S0_PfS1_S1_iiif_param_0];
	ld.param.u64 	%rd19, [_Z22flash_attention_kernelPKfS0_S0_PfS1_S1_iiif_param_1];
	ld.param.u64 	%rd20, [_Z22flash_attention_kernelPKfS0_S0_PfS1_S1_iiif_param_2];
	ld.param.u64 	%rd21, [_Z22flash_attention_kernelPKfS0_S0_PfS1_S1_iiif_param_3];
	ld.param.u64 	%rd16, [_Z22flash_attention_kernelPKfS0_S0_PfS1_S1_iiif_param_4];
	ld.param.u64 	%rd17, [_Z22flash_attention_kernelPKfS0_S0_PfS1_S1_iiif_param_5];
	ld.param.u32 	%r88, [_Z22flash_attention_kernelPKfS0_S0_PfS1_S1_iiif_param_7];
	ld.param.u32 	%r89, [_Z22flash_attention_kernelPKfS0_S0_PfS1_S1_iiif_param_8];
	ld.param.f32 	%f35, [_Z22flash_attention_kernelPKfS0_S0_PfS1_S1_iiif_param_9];
	cvta.to.global.u64 	%rd1, %rd18;
	cvta.to.global.u64 	%rd2, %rd20;
	cvta.to.global.u64 	%rd3, %rd19;
	cvta.to.global.u64 	%rd4, %rd21;
	add.u64 	%rd5, %SPL, 0;
	mov.u32 	%r90, %ctaid.x;
	mov.u32 	%r91, %ntid.x;
	mov.u32 	%r1, %tid.x;
	mad.lo.s32 	%r2, %r90, %r91, %r1;
	setp.ge.s32 	%p1, %r2, %r88;
	@%p1 bra 	$L__BB0_80;
	cvta.to.global.u64 	%rd23, %rd17;
	cvta.to.global.u64 	%rd24, %rd16;
	mov.u32 	%r92, %ctaid.z;
	mul.lo.s32 	%r93, %r88, %r92;
	mul.lo.s32 	%r3, %r93, %r89;
	add.s32 	%r94, %r93, %r2;
	mul.wide.s32 	%rd25, %r94, 4;
	add.s64 	%rd6, %rd23, %rd25;
	ld.global.f32 	%f262, [%rd6];
	add.s64 	%rd7, %rd24, %rd25;
	ld.global.f32 	%f263, [%rd7];
	setp.lt.s32 	%p2, %r89, 1;
	@%p2 bra 	$L__BB0_25;
	mad.lo.s32 	%r4, %r89, %r2, %r3;
	mad.lo.s32 	%r5, %r1, %r89, %r1;
	and.b32  	%r6, %r89, 15;
	setp.lt.u32 	%p3, %r89, 16;
	mov.b32 	%r213, 0;
	@%p3 bra 	$L__BB0_5;
	and.b32  	%r213, %r89, 2147483632;
	mov.b32 	%r218, 0;
$L__BB0_4:
	.pragma "nounroll";
	add.s32 	%r97, %r4, %r218;
	mul.wide.s32 	%rd26, %r97, 4;
	add.s64 	%rd27, %rd1, %rd26;
	ld.global.nc.f32 	%f36, [%rd27];
	add.s32 	%r98, %r218, %r5;
	shl.b32 	%r99, %r98, 2;
	mov.u32 	%r100, sram;
	add.s32 	%r101, %r100, %r99;
	st.shared.f32 	[%r101], %f36;
	ld.global.nc.f32 	%f37, [%rd27+4];
	st.shared.f32 	[%r101+4], %f37;
	ld.global.nc.f32 	%f38, [%rd27+8];
	st.shared.f32 	[%r101+8], %f38;
	ld.global.nc.f32 	%f39, [%rd27+12];
	st.shared.f32 	[%r101+12], %f39;
	ld.global.nc.f32 	%f40, [%rd27+16];
	st.shared.f32 	[%r101+16], %f40;
	ld.global.nc.f32 	%f41, [%rd27+20];
	st.shared.f32 	[%r101+20], %f41;
	ld.global.nc.f32 	%f42, [%rd27+24];
	st.shared.f32 	[%r101+24], %f42;
	ld.global.nc.f32 	%f43, [%rd27+28];
	st.shared.f32 	[%r101+28], %f43;
	ld.global.nc.f32 	%f44, [%rd27+32];
	st.shared.f32 	[%r101+32], %f44;
	ld.global.nc.f32 	%f45, [%rd27+36];
	st.shared.f32 	[%r101+36], %f45;
	ld.global.nc.f32 	%f46, [%rd27+40];
	st.shared.f32 	[%r101+40], %f46;
	ld.global.nc.f32 	%f47, [%rd27+44];
	st.shared.f32 	[%r101+44], %f47;
	ld.global.nc.f32 	%f48, [%rd27+48];
	st.shared.f32 	[%r101+48], %f48;
	ld.global.nc.f32 	%f49, [%rd27+52];
	st.shared.f32 	[%r101+52], %f49;
	ld.global.nc.f32 	%f50, [%rd27+56];
	st.shared.f32 	[%r101+56], %f50;
	ld.global.nc.f32 	%f51, [%rd27+60];
	st.shared.f32 	[%r101+60], %f51;
	add.s32 	%r218, %r218, 16;
	setp.eq.s32 	%p4, %r218, %r213;
	@%p4 bra 	$L__BB0_5;
	bra.uni 	$L__BB0_4;
$L__BB0_5:
	setp.eq.s32 	%p5, %r6, 0;
	@%p5 bra 	$L__BB0_14;
	and.b32  	%r9, %r89, 7;
	setp.lt.u32 	%p6, %r6, 8;
	@%p6 bra 	$L__BB0_8;
	add.s32 	%r102, %r4, %r213;
	mul.wide.s32 	%rd28, %r102, 4;
	add.s64 	%rd29, %rd1, %rd28;
	ld.global.nc.f32 	%f52, [%rd29];
	add.s32 	%r103, %r213, %r5;
	shl.b32 	%r104, %r103, 2;
	mov.u32 	%r105, sram;
	add.s32 	%r106, %r105, %r104;
	st.shared.f32 	[%r106], %f52;
	ld.global.nc.f32 	%f53, [%rd29+4];
	st.shared.f32 	[%r106+4], %f53;
	ld.global.nc.f32 	%f54, [%rd29+8];
	st.shared.f32 	[%r106+8], %f54;
	ld.global.nc.f32 	%f55, [%rd29+12];
	st.shared.f32 	[%r106+12], %f55;
	ld.global.nc.f32 	%f56, [%rd29+16];
	st.shared.f32 	[%r106+16], %f56;
	ld.global.nc.f32 	%f57, [%rd29+20];
	st.shared.f32 	[%r106+20], %f57;
	ld.global.nc.f32 	%f58, [%rd29+24];
	st.shared.f32 	[%r106+24], %f58;
	ld.global.nc.f32 	%f59, [%rd29+28];
	st.shared.f32 	[%r106+28], %f59;
	add.s32 	%r213, %r213, 8;
$L__BB0_8:
	setp.eq.s32 	%p7, %r9, 0;
	@%p7 bra 	$L__BB0_14;
	and.b32  	%r12, %r89, 3;
	setp.lt.u32 	%p8, %r9, 4;
	@%p8 bra 	$L__BB0_11;
	add.s32 	%r107, %r4, %r213;
	mul.wide.s32 	%rd30, %r107, 4;
	add.s64 	%rd31, %rd1, %rd30;
	ld.global.nc.f32 	%f60, [%rd31];
	add.s32 	%r108, %r213, %r5;
	shl.b32 	%r109, %r108, 2;
	mov.u32 	%r110, sram;
	add.s32 	%r111, %r110, %r109;
	st.shared.f32 	[%r111], %f60;
	ld.global.nc.f32 	%f61, [%rd31+4];
	st.shared.f32 	[%r111+4], %f61;
	ld.global.nc.f32 	%f62, [%rd31+8];
	st.shared.f32 	[%r111+8], %f62;
	ld.global.nc.f32 	%f63, [%rd31+12];
	st.shared.f32 	[%r111+12], %f63;
	add.s32 	%r213, %r213, 4;
$L__BB0_11:
	setp.eq.s32 	%p9, %r12, 0;
	@%p9 bra 	$L__BB0_14;
	mov.b32 	%r217, 0;
	mov.u32 	%r116, sram;
$L__BB0_13:
	.pragma "nounroll";
	add.s32 	%r113, %r4, %r213;
	mul.wide.s32 	%rd32, %r113, 4;
	add.s64 	%rd33, %rd1, %rd32;
	ld.global.nc.f32 	%f64, [%rd33];
	add.s32 	%r114, %r213, %r5;
	shl.b32 	%r115, %r114, 2;
	add.s32 	%r117, %r116, %r115;
	st.shared.f32 	[%r117], %f64;
	add.s32 	%r213, %r213, 1;
	add.s32 	%r217, %r217, 1;
	setp.ne.s32 	%p10, %r217, %r12;
	@%p10 bra 	$L__BB0_13;
$L__BB0_14:
	and.b32  	%r19, %r89, 7;
	setp.lt.u32 	%p11, %r89, 8;
	mov.b32 	%r220, 0;
	@%p11 bra 	$L__BB0_17;
	and.b32  	%r220, %r89, 2147483640;
	mov.b32 	%r219, 0;
$L__BB0_16:
	.pragma "nounroll";
	add.s32 	%r120, %r4, %r219;
	mul.wide.s32 	%rd34, %r120, 4;
	add.s64 	%rd35, %rd4, %rd34;
	mov.b32 	%r121, 0;
	st.global.u32 	[%rd35], %r121;
	st.global.u32 	[%rd35+4], %r121;
	st.global.u32 	[%rd35+8], %r121;
	st.global.u32 	[%rd35+12], %r121;
	st.global.u32 	[%rd35+16], %r121;
	st.global.u32 	[%rd35+20], %r121;
	st.global.u32 	[%rd35+24], %r121;
	st.global.u32 	[%rd35+28], %r121;
	add.s32 	%r219, %r219, 8;
	setp.ne.s32 	%p12, %r219, %r220;
	@%p12 bra 	$L__BB0_16;
$L__BB0_17:
	setp.eq.s32 	%p13, %r19, 0;
	@%p13 bra 	$L__BB0_25;
	and.b32  	%r26, %r89, 3;
	setp.lt.u32 	%p14, %r19, 4;
	@%p14 bra 	$L__BB0_20;
	add.s32 	%r122, %r4, %r220;
	mul.wide.s32 	%rd36, %r122, 4;
	add.s64 	%rd37, %rd4, %rd36;
	mov.b32 	%r123, 0;
	st.global.u32 	[%rd37], %r123;
	st.global.u32 	[%rd37+4], %r123;
	st.global.u32 	[%rd37+8], %r123;
	st.global.u32 	[%rd37+12], %r123;
	add.s32 	%r220, %r220, 4;
$L__BB0_20:
	setp.eq.s32 	%p15, %r26, 0;
	@%p15 bra 	$L__BB0_25;
	setp.eq.s32 	%p16, %r26, 1;
	@%p16 bra 	$L__BB0_23;
	add.s32 	%r124, %r4, %r220;
	mul.wide.s32 	%rd38, %r124, 4;
	add.s64 	%rd39, %rd4, %rd38;
	mov.b32 	%r125, 0;
	st.global.u32 	[%rd39], %r125;
	st.global.u32 	[%rd39+4], %r125;
	add.s32 	%r220, %r220, 2;
$L__BB0_23:
	and.b32  	%r126, %r89, 1;
	setp.eq.b32 	%p17, %r126, 1;
	not.pred 	%p18, %p17;
	@%p18 bra 	$L__BB0_25;
	add.s32 	%r127, %r4, %r220;
	mul.wide.s32 	%rd40, %r127, 4;
	add.s64 	%rd41, %rd4, %rd40;
	mov.b32 	%r128, 0;
	st.global.u32 	[%rd41], %r128;
$L__BB0_25:
	setp.lt.s32 	%p19, %r88, 1;
	@%p19 bra 	$L__BB0_79;
	mov.u32 	%r130, sram;
	shl.b32 	%r131, %r89, 7;
	add.s32 	%r31, %r130, %r131;
	add.s32 	%r132, %r31, %r131;
	add.s32 	%r32, %r132, 128;
	add.s32 	%r133, %r88, 31;
	shr.u32 	%r33, %r133, 5;
	add.s32 	%r34, %r89, 1;
	mad.lo.s32 	%r35, %r1, %r89, %r1;
	mad.lo.s32 	%r36, %r89, %r2, %r3;
	add.s32 	%r37, %r89, -1;
	and.b32  	%r38, %r89, 7;
	and.b32  	%r39, %r89, 3;
	and.b32  	%r40, %r89, 15;
	and.b32  	%r41, %r89, 2147483640;
	and.b32  	%r42, %r89, 1;
	neg.s32 	%r43, %r41;
	shl.b32 	%r134, %r35, 2;
	add.s32 	%r135, %r134, %r131;
	add.s32 	%r136, %r135, %r130;
	add.s32 	%r44, %r136, 156;
	shl.b32 	%r137, %r89, 8;
	add.s32 	%r138, %r134, %r137;
	add.s32 	%r139, %r138, %r130;
	add.s32 	%r45, %r139, 284;
	mov.b32 	%r223, 0;
$L__BB0_27:
	mov.f32 	%f4, %f262;
	setp.lt.s32 	%p20, %r89, 1;
	shl.b32 	%r47, %r223, 5;
	add.s32 	%r48, %r47, %r1;
	setp.ge.s32 	%p21, %r48, %r88;
	or.pred  	%p22, %p21, %p20;
	@%p22 bra 	$L__BB0_39;
	setp.lt.u32 	%p23, %r37, 7;
	mad.lo.s32 	%r49, %r48, %r89, %r3;
	mov.b32 	%r228, 0;
	@%p23 bra 	$L__BB0_31;
	mul.wide.u32 	%rd42, %r49, 4;
	add.s64 	%rd43, %rd2, %rd42;
	add.s64 	%rd83, %rd43, 16;
	add.s64 	%rd44, %rd3, %rd42;
	add.s64 	%rd82, %rd44, 16;
	mov.u32 	%r224, %r45;
	mov.u32 	%r225, %r44;
	mov.u32 	%r226, %r43;
$L__BB0_30:
	.pragma "nounroll";
	ld.global.nc.f32 	%f65, [%rd82+-16];
	st.shared.f32 	[%r225+-28], %f65;
	ld.global.nc.f32 	%f66, [%rd83+-16];
	st.shared.f32 	[%r224+-28], %f66;
	ld.global.nc.f32 	%f67, [%rd82+-12];
	st.shared.f32 	[%r225+-24], %f67;
	ld.global.nc.f32 	%f68, [%rd83+-12];
	st.shared.f32 	[%r224+-24], %f68;
	ld.global.nc.f32 	%f69, [%rd82+-8];
	st.shared.f32 	[%r225+-20], %f69;
	ld.global.nc.f32 	%f70, [%rd83+-8];
	st.shared.f32 	[%r224+-20], %f70;
	ld.global.nc.f32 	%f71, [%rd82+-4];
	st.shared.f32 	[%r225+-16], %f71;
	ld.global.nc.f32 	%f72, [%rd83+-4];
	st.shared.f32 	[%r224+-16], %f72;
	ld.global.nc.f32 	%f73, [%rd82];
	st.shared.f32 	[%r225+-12], %f73;
	ld.global.nc.f32 	%f74, [%rd83];
	st.shared.f32 	[%r224+-12], %f74;
	ld.global.nc.f32 	%f75, [%rd82+4];
	st.shared.f32 	[%r225+-8], %f75;
	ld.global.nc.f32 	%f76, [%rd83+4];
	st.shared.f32 	[%r224+-8], %f76;
	ld.global.nc.f32 	%f77, [%rd82+8];
	st.shared.f32 	[%r225+-4], %f77;
	ld.global.nc.f32 	%f78, [%rd83+8];
	st.shared.f32 	[%r224+-4], %f78;
	ld.global.nc.f32 	%f79, [%rd82+12];
	st.shared.f32 	[%r225], %f79;
	ld.global.nc.f32 	%f80, [%rd83+12];
	st.shared.f32 	[%r224], %f80;
	add.s32 	%r226, %r226, 8;
	add.s64 	%rd83, %rd83, 32;
	add.s64 	%rd82, %rd82, 32;
	add.s32 	%r225, %r225, 32;
	add.s32 	%r224, %r224, 32;
	setp.ne.s32 	%p24, %r226, 0;
	mov.u32 	%r228, %r41;
	@%p24 bra 	$L__BB0_30;
$L__BB0_31:
	setp.eq.s32 	%p25, %r38, 0;
	@%p25 bra 	$L__BB0_39;
	add.s32 	%r141, %r38, -1;
	setp.lt.u32 	%p26, %r141, 3;
	@%p26 bra 	$L__BB0_34;
	add.s32 	%r142, %r49, %r228;
	mul.wide.u32 	%rd45, %r142, 4;
	add.s64 	%rd46, %rd3, %rd45;
	ld.global.nc.f32 	%f81, [%rd46];
	add.s32 	%r143, %r228, %r35;
	shl.b32 	%r144, %r143, 2;
	add.s32 	%r145, %r31, %r144;
	st.shared.f32 	[%r145+128], %f81;
	add.s64 	%rd47, %rd2, %rd45;
	ld.global.nc.f32 	%f82, [%rd47];
	add.s32 	%r146, %r32, %r144;
	st.shared.f32 	[%r146+128], %f82;
	cvt.u64.u32 	%rd48, %r49;
	cvt.u64.u32 	%rd49, %r228;
	add.s64 	%rd50, %rd48, %rd49;
	shl.b64 	%rd51, %rd50, 2;
	add.s64 	%rd52, %rd3, %rd51;
	ld.global.nc.f32 	%f83, [%rd52+4];
	st.shared.f32 	[%r145+132], %f83;
	add.s64 	%rd53, %rd2, %rd51;
	ld.global.nc.f32 	%f84, [%rd53+4];
	st.shared.f32 	[%r146+132], %f84;
	ld.global.nc.f32 	%f85, [%rd52+8];
	st.shared.f32 	[%r145+136], %f85;
	ld.global.nc.f32 	%f86, [%rd53+8];
	st.shared.f32 	[%r146+136], %f86;
	ld.global.nc.f32 	%f87, [%rd52+12];
	st.shared.f32 	[%r145+140], %f87;
	ld.global.nc.f32 	%f88, [%rd53+12];
	st.shared.f32 	[%r146+140], %f88;
	add.s32 	%r228, %r228, 4;
$L__BB0_34:
	setp.eq.s32 	%p27, %r39, 0;
	@%p27 bra 	$L__BB0_39;
	setp.eq.s32 	%p28, %r39, 1;
	@%p28 bra 	$L__BB0_37;
	add.s32 	%r147, %r49, %r228;
	mul.wide.u32 	%rd54, %r147, 4;
	add.s64 	%rd55, %rd3, %rd54;
	ld.global.nc.f32 	%f89, [%rd55];
	add.s32 	%r148, %r228, %r35;
	shl.b32 	%r149, %r148, 2;
	add.s32 	%r150, %r31, %r149;
	st.shared.f32 	[%r150+128], %f89;
	add.s64 	%rd56, %rd2, %rd54;
	ld.global.nc.f32 	%f90, [%rd56];
	add.s32 	%r151, %r32, %r149;
	st.shared.f32 	[%r151+128], %f90;
	cvt.u64.u32 	%rd57, %r49;
	cvt.u64.u32 	%rd58, %r228;
	add.s64 	%rd59, %rd57, %rd58;
	shl.b64 	%rd60, %rd59, 2;
	add.s64 	%rd61, %rd3, %rd60;
	ld.global.nc.f32 	%f91, [%rd61+4];
	st.shared.f32 	[%r150+132], %f91;
	add.s64 	%rd62, %rd2, %rd60;
	ld.global.nc.f32 	%f92, [%rd62+4];
	st.shared.f32 	[%r151+132], %f92;
	add.s32 	%r228, %r228, 2;
$L__BB0_37:
	setp.eq.s32 	%p29, %r42, 0;
	@%p29 bra 	$L__BB0_39;
	add.s32 	%r152, %r49, %r228;
	mul.wide.u32 	%rd63, %r152, 4;
	add.s64 	%rd64, %rd3, %rd63;
	ld.global.nc.f32 	%f93, [%rd64];
	add.s32 	%r153, %r228, %r35;
	shl.b32 	%r154, %r153, 2;
	add.s32 	%r155, %r31, %r154;
	st.shared.f32 	[%r155+128], %f93;
	add.s64 	%rd65, %rd2, %rd63;
	ld.global.nc.f32 	%f94, [%rd65];
	add.s32 	%r156, %r32, %r154;
	st.shared.f32 	[%r156+128], %f94;
$L__BB0_39:
	bar.sync 	0;
	setp.ge.s32 	%p30, %r47, %r88;
	mov.f32 	%f258, 0fFF800000;
	@%p30 bra 	$L__BB0_56;
	mov.f32 	%f258, 0fFF800000;
	setp.gt.s32 	%p31, %r89, 0;
	@%p31 bra 	$L__BB0_43;
	mov.b32 	%r235, 0;
$L__BB0_42:
	mul.wide.u32 	%rd66, %r235, 4;
	add.s64 	%rd67, %rd5, %rd66;
	mul.f32 	%f97, %f35, 0f00000000;
	st.local.f32 	[%rd67], %f97;
	max.f32 	%f258, %f258, %f97;
	add.s32 	%r72, %r235, 1;
	setp.lt.u32 	%p32, %r235, 31;
	add.s32 	%r158, %r47, %r72;
	setp.lt.s32 	%p33, %r158, %r88;
	and.pred  	%p34, %p32, %p33;
	mov.u32 	%r235, %r72;
	@%p34 bra 	$L__BB0_42;
	bra.uni 	$L__BB0_56;
$L__BB0_43:
	mov.b32 	%r230, 0;
$L__BB0_44:
	mov.u32 	%r61, %r230;
	setp.lt.u32 	%p35, %r37, 7;
	mul.lo.s32 	%r62, %r61, %r34;
	mov.f32 	%f256, 0f00000000;
	mov.b32 	%r233, 0;
	@%p35 bra 	$L__BB0_47;
	mov.f32 	%f256, 0f00000000;
	mov.b32 	%r231, 0;
$L__BB0_46:
	.pragma "nounroll";
	add.s32 	%r162, %r231, %r35;
	shl.b32 	%r163, %r162, 2;
	mov.u32 	%r164, sram;
	add.s32 	%r165, %r164, %r163;
	ld.shared.f32 	%f102, [%r165];
	add.s32 	%r166, %r231, %r62;
	shl.b32 	%r167, %r166, 2;
	add.s32 	%r168, %r31, %r167;
	ld.shared.f32 	%f103, [%r168+128];
	fma.rn.f32 	%f104, %f102, %f103, %f256;
	ld.shared.f32 	%f105, [%r165+4];
	ld.shared.f32 	%f106, [%r168+132];
	fma.rn.f32 	%f107, %f105, %f106, %f104;
	ld.shared.f32 	%f108, [%r165+8];
	ld.shared.f32 	%f109, [%r168+136];
	fma.rn.f32 	%f110, %f108, %f109, %f107;
	ld.shared.f32 	%f111, [%r165+12];
	ld.shared.f32 	%f112, [%r168+140];
	fma.rn.f32 	%f113, %f111, %f112, %f110;
	ld.shared.f32 	%f114, [%r165+16];
	ld.shared.f32 	%f115, [%r168+144];
	fma.rn.f32 	%f116, %f114, %f115, %f113;
	ld.shared.f32 	%f117, [%r165+20];
	ld.shared.f32 	%f118, [%r168+148];
	fma.rn.f32 	%f119, %f117, %f118, %f116;
	ld.shared.f32 	%f120, [%r165+24];
	ld.shared.f32 	%f121, [%r168+152];
	fma.rn.f32 	%f122, %f120, %f121, %f119;
	ld.shared.f32 	%f123, [%r165+28];
	ld.shared.f32 	%f124, [%r168+156];
	fma.rn.f32 	%f256, %f123, %f124, %f122;
	add.s32 	%r231, %r231, 8;
	setp.ne.s32 	%p36, %r231, %r41;
	mov.u32 	%r233, %r41;
	@%p36 bra 	$L__BB0_46;
$L__BB0_47:
	setp.eq.s32 	%p37, %r38, 0;
	@%p37 bra 	$L__BB0_55;
	add.s32 	%r169, %r38, -1;
	setp.lt.u32 	%p38, %r169, 3;
	@%p38 bra 	$L__BB0_50;
	add.s32 	%r170, %r233, %r35;
	shl.b32 	%r171, %r170, 2;
	mov.u32 	%r172, sram;
	add.s32 	%r173, %r172, %r171;
	ld.shared.f32 	%f126, [%r173];
	add.s32 	%r174, %r233, %r62;
	shl.b32 	%r175, %r174, 2;
	add.s32 	%r176, %r31, %r175;
	ld.shared.f32 	%f127, [%r176+128];
	fma.rn.f32 	%f128, %f126, %f127, %f256;
	ld.shared.f32 	%f129, [%r173+4];
	ld.shared.f32 	%f130, [%r176+132];
	fma.rn.f32 	%f131, %f129, %f130, %f128;
	ld.shared.f32 	%f132, [%r173+8];
	ld.shared.f32 	%f133, [%r176+136];
	fma.rn.f32 	%f134, %f132, %f133, %f131;
	ld.shared.f32 	%f135, [%r173+12];
	ld.shared.f32 	%f136, [%r176+140];
	fma.rn.f32 	%f256, %f135, %f136, %f134;
	add.s32 	%r233, %r233, 4;
$L__BB0_50:
	setp.eq.s32 	%p39, %r39, 0;
	@%p39 bra 	$L__BB0_55;
	setp.eq.s32 	%p40, %r39, 1;
	@%p40 bra 	$L__BB0_53;
	add.s32 	%r177, %r233, %r35;
	shl.b32 	%r178, %r177, 2;
	mov.u32 	%r179, sram;
	add.s32 	%r180, %r179, %r178;
	ld.shared.f32 	%f138, [%r180];
	add.s32 	%r181, %r233, %r62;
	shl.b32 	%r182, %r181, 2;
	add.s32 	%r183, %r31, %r182;
	ld.shared.f32 	%f139, [%r183+128];
	fma.rn.f32 	%f140, %f138, %f139, %f256;
	ld.shared.f32 	%f141, [%r180+4];
	ld.shared.f32 	%f142, [%r183+132];
	fma.rn.f32 	%f256, %f141, %f142, %f140;
	add.s32 	%r233, %r233, 2;
$L__BB0_53:
	setp.eq.s32 	%p41, %r42, 0;
	@%p41 bra 	$L__BB0_55;
	add.s32 	%r184, %r233, %r35;
	shl.b32 	%r185, %r184, 2;
	mov.u32 	%r186, sram;
	add.s32 	%r187, %r186, %r185;
	ld.shared.f32 	%f143, [%r187];
	add.s32 	%r188, %r233, %r62;
	shl.b32 	%r189, %r188, 2;
	add.s32 	%r190, %r31, %r189;
	ld.shared.f32 	%f144, [%r190+128];
	fma.rn.f32 	%f256, %f143, %f144, %f256;
$L__BB0_55:
	mul.f32 	%f145, %f35, %f256;
	mul.wide.u32 	%rd68, %r61, 4;
	add.s64 	%rd69, %rd5, %rd68;
	st.local.f32 	[%rd69], %f145;
	max.f32 	%f258, %f258, %f145;
	add.s32 	%r230, %r61, 1;
	setp.lt.u32 	%p42, %r61, 31;
	add.s32 	%r191, %r47, %r230;
	setp.lt.s32 	%p43, %r191, %r88;
	and.pred  	%p44, %p42, %p43;
	@%p44 bra 	$L__BB0_44;
$L__BB0_56:
	max.f32 	%f262, %f4, %f258;
	mov.f32 	%f260, 0f00000000;
	@%p30 bra 	$L__BB0_59;
	mov.f32 	%f260, 0f00000000;
	mov.b32 	%r236, 0;
$L__BB0_58:
	mul.wide.u32 	%rd70, %r236, 4;
	add.s64 	%rd71, %rd5, %rd70;
	ld.local.f32 	%f148, [%rd71];
	sub.f32 	%f149, %f148, %f262;
	fma.rn.f32 	%f150, %f149, 0f3BBB989D, 0f3F000000;
	cvt.sat.f32.f32 	%f151, %f150;
	mov.f32 	%f152, 0f4B400001;
	mov.f32 	%f153, 0f437C0000;
	fma.rm.f32 	%f154, %f151, %f153, %f152;
	add.f32 	%f155, %f154, 0fCB40007F;
	neg.f32 	%f156, %f155;
	fma.rn.f32 	%f157, %f149, 0f3FB8AA3B, %f156;
	fma.rn.f32 	%f158, %f149, 0f32A57060, %f157;
	mov.b32 	%r193, %f154;
	shl.b32 	%r194, %r193, 23;
	mov.b32 	%f159, %r194;
	ex2.approx.ftz.f32 	%f160, %f158;
	mul.f32 	%f161, %f160, %f159;
	st.local.f32 	[%rd71], %f161;
	add.f32 	%f260, %f260, %f161;
	add.s32 	%r74, %r236, 1;
	setp.lt.u32 	%p46, %r236, 31;
	add.s32 	%r195, %r47, %r74;
	setp.lt.s32 	%p47, %r195, %r88;
	and.pred  	%p48, %p46, %p47;
	mov.u32 	%r236, %r74;
	@%p48 bra 	$L__BB0_58;
$L__BB0_59:
	sub.f32 	%f162, %f4, %f262;
	fma.rn.f32 	%f163, %f162, 0f3BBB989D, 0f3F000000;
	cvt.sat.f32.f32 	%f164, %f163;
	mov.f32 	%f165, 0f4B400001;
	mov.f32 	%f166, 0f437C0000;
	fma.rm.f32 	%f167, %f164, %f166, %f165;
	add.f32 	%f168, %f167, 0fCB40007F;
	neg.f32 	%f169, %f168;
	fma.rn.f32 	%f170, %f162, 0f3FB8AA3B, %f169;
	fma.rn.f32 	%f171, %f162, 0f32A57060, %f170;
	mov.b32 	%r196, %f167;
	shl.b32 	%r197, %r196, 23;
	mov.b32 	%f172, %r197;
	ex2.approx.ftz.f32 	%f173, %f171;
	mul.f32 	%f174, %f173, %f172;
	mul.f32 	%f175, %f263, %f174;
	add.f32 	%f263, %f260, %f175;
	div.rn.f32 	%f27, %f175, %f263;
	rcp.rn.f32 	%f28, %f263;
	@%p20 bra 	$L__BB0_78;
	@%p30 bra 	$L__BB0_65;
	mov.b32 	%r237, 0;
$L__BB0_62:
	add.s32 	%r208, %r36, %r237;
	mul.wide.s32 	%rd79, %r208, 4;
	add.s64 	%rd14, %rd4, %rd79;
	ld.global.f32 	%f29, [%rd14];
	mov.f32 	%f261, 0f00000000;
	mov.b32 	%r238, 0;
$L__BB0_63:
	mul.wide.u32 	%rd80, %r238, 4;
	add.s64 	%rd81, %rd5, %rd80;
	ld.local.f32 	%f242, [%rd81];
	mad.lo.s32 	%r209, %r238, %r34, %r237;
	shl.b32 	%r210, %r209, 2;
	add.s32 	%r211, %r32, %r210;
	ld.shared.f32 	%f243, [%r211+128];
	fma.rn.f32 	%f261, %f242, %f243, %f261;
	add.s32 	%r77, %r238, 1;
	setp.lt.u32 	%p60, %r238, 31;
	add.s32 	%r212, %r47, %r77;
	setp.lt.s32 	%p61, %r212, %r88;
	and.pred  	%p62, %p60, %p61;
	mov.u32 	%r238, %r77;
	@%p62 bra 	$L__BB0_63;
	mul.f32 	%f244, %f28, %f261;
	fma.rn.f32 	%f245, %f27, %f29, %f244;
	st.global.f32 	[%rd14], %f245;
	add.s32 	%r237, %r237, 1;
	setp.eq.s32 	%p63, %r237, %r89;
	@%p63 bra 	$L__BB0_78;
	bra.uni 	$L__BB0_62;
$L__BB0_65:
	setp.lt.u32 	%p51, %r37, 15;
	mov.b32 	%r241, 0;
	@%p51 bra 	$L__BB0_68;
	mov.b32 	%r239, 0;
$L__BB0_67:
	.pragma "nounroll";
	add.s32 	%r200, %r36, %r239;
	mul.wide.s32 	%rd72, %r200, 4;
	add.s64 	%rd73, %rd4, %rd72;
	ld.global.f32 	%f176, [%rd73];
	mul.f32 	%f177, %f28, 0f00000000;
	fma.rn.f32 	%f178, %f27, %f176, %f177;
	st.global.f32 	[%rd73], %f178;
	ld.global.f32 	%f179, [%rd73+4];
	fma.rn.f32 	%f180, %f27, %f179, %f177;
	st.global.f32 	[%rd73+4], %f180;
	ld.global.f32 	%f181, [%rd73+8];
	fma.rn.f32 	%f182, %f27, %f181, %f177;
	st.global.f32 	[%rd73+8], %f182;
	ld.global.f32 	%f183, [%rd73+12];
	fma.rn.f32 	%f184, %f27, %f183, %f177;
	st.global.f32 	[%rd73+12], %f184;
	ld.global.f32 	%f185, [%rd73+16];
	fma.rn.f32 	%f186, %f27, %f185, %f177;
	st.global.f32 	[%rd73+16], %f186;
	ld.global.f32 	%f187, [%rd73+20];
	fma.rn.f32 	%f188, %f27, %f187, %f177;
	st.global.f32 	[%rd73+20], %f188;
	ld.global.f32 	%f189, [%rd73+24];
	fma.rn.f32 	%f190, %f27, %f189, %f177;
	st.global.f32 	[%rd73+24], %f190;
	ld.global.f32 	%f191, [%rd73+28];
	fma.rn.f32 	%f192, %f27, %f191, %f177;
	st.global.f32 	[%rd73+28], %f192;
	ld.global.f32 	%f193, [%rd73+32];
	fma.rn.f32 	%f194, %f27, %f193, %f177;
	st.global.f32 	[%rd73+32], %f194;
	ld.global.f32 	%f195, [%rd73+36];
	fma.rn.f32 	%f196, %f27, %f195, %f177;
	st.global.f32 	[%rd73+36], %f196;
	ld.global.f32 	%f197, [%rd73+40];
	fma.rn.f32 	%f198, %f27, %f197, %f177;
	st.global.f32 	[%rd73+40], %f198;
	ld.global.f32 	%f199, [%rd73+44];
	fma.rn.f32 	%f200, %f27, %f199, %f177;
	st.global.f32 	[%rd73+44], %f200;
	ld.global.f32 	%f201, [%rd73+48];
	fma.rn.f32 	%f202, %f27, %f201, %f177;
	st.global.f32 	[%rd73+48], %f202;
	ld.global.f32 	%f203, [%rd73+52];
	fma.rn.f32 	%f204, %f27, %f203, %f177;
	st.global.f32 	[%rd73+52], %f204;
	ld.global.f32 	%f205, [%rd73+56];
	fma.rn.f32 	%f206, %f27, %f205, %f177;
	st.global.f32 	[%rd73+56], %f206;
	ld.global.f32 	%f207, [%rd73+60];
	fma.rn.f32 	%f208, %f27, %f207, %f177;
	st.global.f32 	[%rd73+60], %f208;
	add.s32 	%r239, %r239, 16;
	and.b32  	%r241, %r89, 2147483632;
	setp.ne.s32 	%p52, %r239, %r241;
	@%p52 bra 	$L__BB0_67;
$L__BB0_68:
	setp.eq.s32 	%p53, %r40, 0;
	@%p53 bra 	$L__BB0_78;
	add.s32 	%r201, %r40, -1;
	setp.lt.u32 	%p54, %r201, 7;
	@%p54 bra 	$L__BB0_71;
	add.s32 	%r202, %r36, %r241;
	mul.wide.s32 	%rd74, %r202, 4;
	add.s64 	%rd75, %rd4, %rd74;
	ld.global.f32 	%f209, [%rd75];
	mul.f32 	%f210, %f28, 0f00000000;
	fma.rn.f32 	%f211, %f27, %f209, %f210;
	st.global.f32 	[%rd75], %f211;
	ld.global.f32 	%f212, [%rd75+4];
	fma.rn.f32 	%f213, %f27, %f212, %f210;
	st.global.f32 	[%rd75+4], %f213;
	ld.global.f32 	%f214, [%rd75+8];
	fma.rn.f32 	%f215, %f27, %f214, %f210;
	st.global.f32 	[%rd75+8], %f215;
	ld.global.f32 	%f216, [%rd75+12];
	fma.rn.f32 	%f217, %f27, %f216, %f210;
	st.global.f32 	[%rd75+12], %f217;
	ld.global.f32 	%f218, [%rd75+16];
	fma.rn.f32 	%f219, %f27, %f218, %f210;
	st.global.f32 	[%rd75+16], %f219;
	ld.global.f32 	%f220, [%rd75+20];
	fma.rn.f32 	%f221, %f27, %f220, %f210;
	st.global.f32 	[%rd75+20], %f221;
	ld.global.f32 	%f222, [%rd75+24];
	fma.rn.f32 	%f223, %f27, %f222, %f210;
	st.global.f32 	[%rd75+24], %f223;
	ld.global.f32 	%f224, [%rd75+28];
	fma.rn.f32 	%f225, %f27, %f224, %f210;
	st.global.f32 	[%rd75+28], %f225;
	add.s32 	%r241, %r241, 8;
$L__BB0_71:
	setp.eq.s32 	%p55, %r38, 0;
	@%p55 bra 	$L__BB0_78;
	add.s32 	%r203, %r38, -1;
	setp.lt.u32 	%p56, %r203, 3;
	@%p56 bra 	$L__BB0_74;
	add.s32 	%r204, %r36, %r241;
	mul.wide.s32 	%rd76, %r204, 4;
	add.s64 	%rd77, %rd4, %rd76;
	ld.global.f32 	%f226, [%rd77];
	mul.f32 	%f227, %f28, 0f00000000;
	fma.rn.f32 	%f228, %f27, %f226, %f227;
	st.global.f32 	[%rd77], %f228;
	ld.global.f32 	%f229, [%rd77+4];
	fma.rn.f32 	%f230, %f27, %f229, %f227;
	st.global.f32 	[%rd77+4], %f230;
	ld.global.f32 	%f231, [%rd77+8];
	fma.rn.f32 	%f232, %f27, %f231, %f227;
	st.global.f32 	[%rd77+8], %f232;
	ld.global.f32 	%f233, [%rd77+12];
	fma.rn.f32 	%f234, %f27, %f233, %f227;
	st.global.f32 	[%rd77+12], %f234;
	add.s32 	%r241, %r241, 4;
$L__BB0_74:
	setp.eq.s32 	%p57, %r39, 0;
	@%p57 bra 	$L__BB0_78;
	setp.eq.s32 	%p58, %r39, 1;
	add.s32 	%r205, %r36, %r241;
	mul.wide.s32 	%rd78, %r205, 4;
	add.s64 	%rd15, %rd4, %rd78;
	ld.global.f32 	%f235, [%rd15];
	mul.f32 	%f32, %f28, 0f00000000;
	fma.rn.f32 	%f236, %f27, %f235, %f32;
	st.global.f32 	[%rd15], %f236;
	@%p58 bra 	$L__BB0_78;
	setp.eq.s32 	%p59, %r39, 2;
	ld.global.f32 	%f237, [%rd15+4];
	fma.rn.f32 	%f238, %f27, %f237, %f32;
	st.global.f32 	[%rd15+4], %f238;
	@%p59 bra 	$L__BB0_78;
	ld.global.f32 	%f239, [%rd15+8];
	fma.rn.f32 	%f240, %f27, %f239, %f32;
	st.global.f32 	[%rd15+8], %f240;
$L__BB0_78:
	bar.sync 	0;
	add.s32 	%r223, %r223, 1;
	setp.ne.s32 	%p64, %r223, %r33;
	@%p64 bra 	$L__BB0_27;
$L__BB0_79:
	st.global.f32 	[%rd6], %f262;
	st.global.f32 	[%rd7], %f263;
$L__BB0_80:
	ret;

}


// ===== COMPILED SASS (sm_100) =====

	.target	sm_100

	.elftype	@"ET_EXEC"


//--------------------- .note.nv.tkinfo           --------------------------
	.section	.note.nv.tkinfo,"",@"SHT_NOTE"
	.sectionflags	@"SHF_NOTE_NV_TKINFO"
	.tkinfo
        /*0018*/ 	.word	0x00000002
        /*0030*/ 	.string	""
        /*0030*/ 	.string	"ptxas"
        /*0030*/ 	.string	"Cuda compilation tools, release 13.0, V13.0.88"
        /*0030*/ 	.string	"Build cuda_13.0.r13.0/compiler.36424714_0"
        /*0030*/ 	.string	"-arch sm_100 -m 64 "



//--------------------- .note.nv.cuinfo           --------------------------
	.section	.note.nv.cuinfo,"",@"SHT_NOTE"
	.sectionflags	@"SHF_NOTE_NV_CUINFO"
        /*0018*/ 	.short	0x0002
        /*001a*/ 	.short	0x0064
        /*001c*/ 	.short	0x0082
	.zero		2


//--------------------- .nv.info                  --------------------------
	.section	.nv.info,"",@"SHT_CUDA_INFO"
	.align	4


	//----- nvinfo : EIATTR_REGCOUNT
	.align		4
        /*0000*/ 	.byte	0x04, 0x2f
        /*0002*/ 	.short	(.L_1 - .L_0)
	.align		4
.L_0:
        /*0004*/ 	.word	index@(_Z22flash_attention_kernelPKfS0_S0_PfS1_S1_iiif)
        /*0008*/ 	.word	0x00000020


	//----- nvinfo : EIATTR_FRAME_SIZE
	.align		4
.L_1:
        /*000c*/ 	.byte	0x04, 0x11
        /*000e*/ 	.short	(.L_3 - .L_2)
	.align		4
.L_2:
        /*0010*/ 	.word	index@($__internal_1_$__cuda_sm3x_div_rn_noftz_f32_slowpath)
        /*0014*/ 	.word	0x00000080


	//----- nvinfo : EIATTR_FRAME_SIZE
	.align		4
.L_3:
        /*0018*/ 	.byte	0x04, 0x11
        /*001a*/ 	.short	(.L_5 - .L_4)
	.align		4
.L_4:
        /*001c*/ 	.word	index@($__internal_0_$__cuda_sm20_rcp_rn_f32_slowpath)
        /*0020*/ 	.word	0x00000080


	//----- nvinfo : EIATTR_FRAME_SIZE
	.align		4
.L_5:
        /*0024*/ 	.byte	0x04, 0x11
        /*0026*/ 	.short	(.L_7 - .L_6)
	.align		4
.L_6:
        /*0028*/ 	.word	index@(_Z22flash_attention_kernelPKfS0_S0_PfS1_S1_iiif)
        /*002c*/ 	.word	0x00000080


	//----- nvinfo : EIATTR_MIN_STACK_SIZE
	.align		4
.L_7:
        /*0030*/ 	.byte	0x04, 0x12
        /*0032*/ 	.short	(.L_9 - .L_8)
	.align		4
.L_8:
        /*0034*/ 	.word	index@(_Z22flash_attention_kernelPKfS0_S0_PfS1_S1_iiif)
        /*0038*/ 	.word	0x00000080
.L_9:


//--------------------- .nv.compat                --------------------------
	.section	.nv.compat,"",@"SHT_CUDA_COMPAT_INFO"
	.align	4
        /*0000*/ 	.byte	0x02, 0x09, 0x00, 0x00, 0x02, 0x02, 0x01, 0x00, 0x02, 0x05, 0x05, 0x00, 0x03, 0x07, 0x01, 0x01
        /*0010*/ 	.byte	0x02, 0x03, 0x00, 0x00, 0x02, 0x06, 0x01, 0x00, 0x04, 0x0b, 0x08, 0x00, 0x01, 0x00, 0x00, 0x00
        /*0020*/ 	.byte	0x00, 0x00, 0x00, 0x00


//--------------------- .nv.info._Z22flash_attention_kernelPKfS0_S0_PfS1_S1_iiif --------------------------
	.section	.nv.info._Z22flash_attention_kernelPKfS0_S0_PfS1_S1_iiif,"",@"SHT_CUDA_INFO"
	.sectionflags	@""
	.align	4


	//----- nvinfo : EIATTR_CUDA_API_VERSION
	.align		4
        /*0000*/ 	.byte	0x04, 0x37
        /*0002*/ 	.short	(.L_11 - .L_10)
.L_10:
        /*0004*/ 	.word	0x00000082


	//----- nvinfo : EIATTR_KPARAM_INFO
	.align		4
.L_11:
        /*0008*/ 	.byte	0x04, 0x17
        /*000a*/ 	.short	(.L_13 - .L_12)
.L_12:
        /*000c*/ 	.word	0x00000000
        /*0010*/ 	.short	0x0009
        /*0012*/ 	.short	0x003c
        /*0014*/ 	.byte	0x00, 0xf0, 0x11, 0x00


	//----- nvinfo : EIATTR_KPARAM_INFO
	.align		4
.L_13:
        /*0018*/ 	.byte	0x04, 0x17
        /*001a*/ 	.short	(.L_15 - .L_14)
.L_14:
        /*001c*/ 	.word	0x00000000
        /*0020*/ 	.short	0x0008
        /*0022*/ 	.short	0x0038
        /*0024*/ 	.byte	0x00, 0xf0, 0x11, 0x00


	//----- nvinfo : EIATTR_KPARAM_INFO
	.align		4
.L_15:
        /*0028*/ 	.byte	0x04, 0x17
        /*002a*/ 	.short	(.L_17 - .L_16)
.L_16:
        /*002c*/ 	.word	0x00000000
        /*0030*/ 	.short	0x0007
        /*0032*/ 	.short	0x0034
        /*0034*/ 	.byte	0x00, 0xf0, 0x11, 0x00


	//----- nvinfo : EIATTR_KPARAM_INFO
	.align		4
.L_17:
        /*0038*/ 	.byte	0x04, 0x17
        /*003a*/ 	.short	(.L_19 - .L_18)
.L_18:
        /*003c*/ 	.word	0x00000000
        /*0040*/ 	.short	0x0006
        /*0042*/ 	.short	0x0030
        /*0044*/ 	.byte	0x00, 0xf0, 0x11, 0x00


	//----- nvinfo : EIATTR_KPARAM_INFO
	.align		4
.L_19:
        /*0048*/ 	.byte	0x04, 0x17
        /*004a*/ 	.short	(.L_21 - .L_20)
.L_20:
        /*004c*/ 	.word	0x00000000
        /*0050*/ 	.short	0x0005
        /*0052*/ 	.short	0x0028
        /*0054*/ 	.byte	0x00, 0xf5, 0x21, 0x00


	//----- nvinfo : EIATTR_KPARAM_INFO
	.align		4
.L_21:
        /*0058*/ 	.byte	0x04, 0x17
        /*005a*/ 	.short	(.L_23 - .L_22)
.L_22:
        /*005c*/ 	.word	0x00000000
        /*0060*/ 	.short	0x0004
        /*0062*/ 	.short	0x0020
        /*0064*/ 	.byte	0x00, 0xf5, 0x21, 0x00


	//----- nvinfo : EIATTR_KPARAM_INFO
	.align		4
.L_23:
        /*0068*/ 	.byte	0x04, 0x17
        /*006a*/ 	.short	(.L_25 - .L_24)
.L_24:
        /*006c*/ 	.word	0x00000000
        /*0070*/ 	.short	0x0003
        /*0072*/ 	.short	0x0018
        /*0074*/ 	.byte	0x00, 0xf5, 0x21, 0x00


	//----- nvinfo : EIATTR_KPARAM_INFO
	.align		4
.L_25:
        /*0078*/ 	.byte	0x04, 0x17
        /*007a*/ 	.short	(.L_27 - .L_26)
.L_26:
        /*007c*/ 	.word	0x00000000
        /*0080*/ 	.short	0x0002
        /*0082*/ 	.short	0x0010
        /*0084*/ 	.byte	0x00, 0xf5, 0x21, 0x00


	//----- nvinfo : EIATTR_KPARAM_INFO
	.align		4
.L_27:
        /*0088*/ 	.byte	0x04, 0x17
        /*008a*/ 	.short	(.L_29 - .L_28)
.L_28:
        /*008c*/ 	.word	0x00000000
        /*0090*/ 	.short	0x0001
        /*0092*/ 	.short	0x0008
        /*0094*/ 	.byte	0x00, 0xf5, 0x21, 0x00


	//----- nvinfo : EIATTR_KPARAM_INFO
	.align		4
.L_29:
        /*0098*/ 	.byte	0x04, 0x17
        /*009a*/ 	.short	(.L_31 - .L_30)
.L_30:
        /*009c*/ 	.word	0x00000000
        /*00a0*/ 	.short	0x0000
        /*00a2*/ 	.short	0x0000
        /*00a4*/ 	.byte	0x00, 0xf5, 0x21, 0x00


	//----- nvinfo : EIATTR_SPARSE_MMA_MASK
	.align		4
.L_31:
        /*00a8*/ 	.byte	0x03, 0x50
        /*00aa*/ 	.short	0x0000


	//----- nvinfo : EIATTR_MAXREG_COUNT
	.align		4
        /*00ac*/ 	.byte	0x03, 0x1b
        /*00ae*/ 	.short	0x00ff


	//----- nvinfo : EIATTR_NUM_BARRIERS
	.align		4
        /*00b0*/ 	.byte	0x02, 0x4c
        /*00b2*/ 	.byte	0x01
	.zero		1


	//----- nvinfo : EIATTR_MERCURY_ISA_VERSION
	.align		4
        /*00b4*/ 	.byte	0x03, 0x5f
        /*00b6*/ 	.short	0x0101


	//----- nvinfo : EIATTR_VRC_CTA_INIT_COUNT
	.align		4
        /*00b8*/ 	.byte	0x02, 0x4a
	.zero		1
	.zero		1


	//----- nvinfo : EIATTR_EXIT_INSTR_OFFSETS
	.align		4
        /*00bc*/ 	.byte	0x04, 0x1c
        /*00be*/ 	.short	(.L_33 - .L_32)


	//   ....[0]....
.L_32:
        /*00c0*/ 	.word	0x00000090


	//   ....[1]....
        /*00c4*/ 	.word	0x00002f00


	//----- nvinfo : EIATTR_CRS_STACK_SIZE
	.align		4
.L_33:
        /*00c8*/ 	.byte	0x04, 0x1e
        /*00ca*/ 	.short	(.L_35 - .L_34)
.L_34:
        /*00cc*/ 	.word	0x00000000


	//----- nvinfo : EIATTR_CBANK_PARAM_SIZE
	.align		4
.L_35:
        /*00d0*/ 	.byte	0x03, 0x19
        /*00d2*/ 	.short	0x0040


	//----- nvinfo : EIATTR_PARAM_CBANK
	.align		4
        /*00d4*/ 	.byte	0x04, 0x0a
        /*00d6*/ 	.short	(.L_37 - .L_36)
	.align		4
.L_36:
        /*00d8*/ 	.word	index@(.nv.constant0._Z22flash_attention_kernelPKfS0_S0_PfS1_S1_iiif)
        /*00dc*/ 	.short	0x0380
        /*00de*/ 	.short	0x0040


	//----- nvinfo : EIATTR_SW_WAR
	.align		4
.L_37:
        /*00e0*/ 	.byte	0x04, 0x36
        /*00e2*/ 	.short	(.L_39 - .L_38)
.L_38:
        /*00e4*/ 	.word	0x00000008
.L_39:


//--------------------- .nv.callgraph             --------------------------
	.section	.nv.callgraph,"",@"SHT_CUDA_CALLGRAPH"
	.align	4
	.sectionentsize	8
	.align		4
        /*0000*/ 	.word	0x00000000
	.align		4
        /*0004*/ 	.word	0xffffffff
	.align		4
        /*0008*/ 	.word	0x00000000
	.align		4
        /*000c*/ 	.word	0xfffffffe
	.align		4
        /*0010*/ 	.word	0x00000000
	.align		4
        /*0014*/ 	.word	0xfffffffd
	.align		4
        /*0018*/ 	.word	0x00000000
	.align		4
        /*001c*/ 	.word	0xfffffffc


//--------------------- .text._Z22flash_attention_kernelPKfS0_S0_PfS1_S1_iiif --------------------------
	.section	.text._Z22flash_attention_kernelPKfS0_S0_PfS1_S1_iiif,"ax",@progbits
	.align	128
        .global         _Z22flash_attention_kernelPKfS0_S0_PfS1_S1_iiif
        .type           _Z22flash_attention_kernelPKfS0_S0_PfS1_S1_iiif,@function
        .size           _Z22flash_attention_kernelPKfS0_S0_PfS1_S1_iiif,(.L_x_59 - _Z22flash_attention_kernelPKfS0_S0_PfS1_S1_iiif)
        .other          _Z22flash_attention_kernelPKfS0_S0_PfS1_S1_iiif,@"STO_CUDA_ENTRY STV_DEFAULT"
_Z22flash_attention_kernelPKfS0_S0_PfS1_S1_iiif:
.text._Z22flash_attention_kernelPKfS0_S0_PfS1_S1_iiif:
[----:B------:R-:W0:Y:S01]  /*0000*/  LDC R1, c[0x0][0x37c] ;  /* 0x0000df00ff017b82 */ /* 0x000e220000000800 */
[----:B------:R-:W1:Y:S07]  /*0010*/  S2R R11, SR_TID.X ;  /* 0x00000000000b7919 */ /* 0x000e6e0000002100 */
[----:B------:R-:W1:Y:S01]  /*0020*/  S2UR UR4, SR_CTAID.X ;  /* 0x00000000000479c3 */ /* 0x000e620000002500 */
[----:B------:R-:W2:Y:S01]  /*0030*/  LDCU UR14, c[0x0][0x3b4] ;  /* 0x00007680ff0e77ac */ /* 0x000ea20008000800 */
[----:B0-----:R-:W-:-:S04]  /*0040*/  IADD3 R1, PT, PT, R1, -0x80, RZ ;  /* 0xffffff8001017810 */ /* 0x001fc80007ffe0ff */
[----:B------:R-:W-:Y:S02]  /*0050*/  R2UR UR15, R1 ;  /* 0x00000000010f72ca */ /* 0x000fe400000e0000 */
[----:B------:R-:W1:Y:S02]  /*0060*/  LDC R10, c[0x0][0x360] ;  /* 0x0000d800ff0a7b82 */ /* 0x000e640000000800 */
[----:B-1----:R-:W-:-:S05]  /*0070*/  IMAD R10, R10, UR4, R11 ;  /* 0x000000040a0a7c24 */ /* 0x002fca000f8e020b */
[----:B--2---:R-:W-:-:S13]  /*0080*/  ISETP.GE.AND P0, PT, R10, UR14, PT ;  /* 0x0000000e0a007c0c */ /* 0x004fda000bf06270 */
[----:B------:R-:W-:Y:S05]  /*0090*/  @P0 EXIT ;  /* 0x000000000000094d */ /* 0x000fea0003800000 */
[----:B------:R-:W0:Y:S01]  /*00a0*/  S2UR UR7, SR_CTAID.Z ;  /* 0x00000000000779c3 */ /* 0x000e220000002700 */
[----:B------:R-:W1:Y:S01]  /*00b0*/  LDCU.64 UR12, c[0x0][0x358] ;  /* 0x00006b00ff0c77ac */ /* 0x000e620008000a00 */
[----:B------:R-:W2:Y:S06]  /*00c0*/  LDCU UR8, c[0x0][0x3b8] ;  /* 0x00007700ff0877ac */ /* 0x000eac0008000800 */
[----:B------:R-:W3:Y:S08]  /*00d0*/  LDC.64 R6, c[0x0][0x3a8] ;  /* 0x0000ea00ff067b82 */ /* 0x000ef00000000a00 */
[----:B------:R-:W4:Y:S01]  /*00e0*/  LDC.64 R4, c[0x0][0x3a0] ;  /* 0x0000e800ff047b82 */ /* 0x000f220000000a00 */
[----:B0-----:R-:W-:-:S06]  /*00f0*/  UIMAD UR7, UR7, UR14, URZ ;  /* 0x0000000e070772a4 */ /* 0x001fcc000f8e02ff */
[----:B------:R-:W-:-:S04]  /*0100*/  VIADD R3, R10, UR7 ;  /* 0x000000070a037c36 */ /* 0x000fc80008000000 */
[----:B---3--:R-:W-:-:S05]  /*0110*/  IMAD.WIDE R6, R3, 0x4, R6 ;  /* 0x0000000403067825 */ /* 0x008fca00078e0206 */
[----:B-1----:R0:W5:Y:S01]  /*0120*/  LDG.E R13, desc[UR12][R6.64] ;  /* 0x0000000c060d7981 */ /* 0x002162000c1e1900 */
[----:B----4-:R-:W-:-:S05]  /*0130*/  IMAD.WIDE R4, R3, 0x4, R4 ;  /* 0x0000000403047825 */ /* 0x010fca00078e0204 */
[----:B------:R0:W5:Y:S01]  /*0140*/  LDG.E R15, desc[UR12][R4.64] ;  /* 0x0000000c040f7981 */ /* 0x000162000c1e1900 */
[----:B--2---:R-:W-:Y:S02]  /*0150*/  UISETP.GE.AND UP0, UPT, UR8, 0x1, UPT ;  /* 0x000000010800788c */ /* 0x004fe4000bf06270 */
[----:B------:R-:W-:-:S07]  /*0160*/  UIMAD UR7, UR7, UR8, URZ ;  /* 0x00000008070772a4 */ /* 0x000fce000f8e02ff */
[----:B0-----:R-:W-:Y:S05]  /*0170*/  BRA.U !UP0, `(.L_x_0) ;  /* 0x0000000908bc7547 */ /* 0x001fea000b800000 */
[----:B------:R-:W-:Y:S02]  /*0180*/  UISETP.GE.U32.AND UP0, UPT, UR8, 0x10, UPT ;  /* 0x000000100800788c */ /* 0x000fe4000bf06070 */
[----:B------:R-:W-:Y:S01]  /*0190*/  MOV R3, UR8 ;  /* 0x0000000800037c02 */ /* 0x000fe20008000f00 */
[----:B------:R-:W-:Y:S02]  /*01a0*/  ULOP3.LUT UR9, UR8, 0xf, URZ, 0xc0, !UPT ;  /* 0x0000000f08097892 */ /* 0x000fe4000f8ec0ff */
[----:B------:R-:W-:Y:S01]  /*01b0*/  IMAD R12, R11, UR8, R11 ;  /* 0x000000080b0c7c24 */ /* 0x000fe2000f8e020b */
[----:B------:R-:W-:Y:S01]  /*01c0*/  UMOV UR4, URZ ;  /* 0x000000ff00047c82 */ /* 0x000fe20008000000 */
[----:B------:R-:W-:Y:S01]  /*01d0*/  IMAD R0, R10, R3, UR7 ;  /* 0x000000070a007e24 */ /* 0x000fe2000f8e0203 */
[----:B------:R-:W-:Y:S01]  /*01e0*/  UISETP.NE.AND UP1, UPT, UR9, URZ, UPT ;  /* 0x000000ff0900728c */ /* 0x000fe2000bf25270 */
[----:B------:R-:W-:Y:S10]  /*01f0*/  BRA.U !UP0, `(.L_x_1) ;  /* 0x0000000108b47547 */ /* 0x000ff4000b800000 */
[----:B------:R-:W0:Y:S01]  /*0200*/  S2UR UR6, SR_CgaCtaId ;  /* 0x00000000000679c3 */ /* 0x000e220000008800 */
[----:B------:R-:W-:Y:S01]  /*0210*/  UMOV UR5, 0x400 ;  /* 0x0000040000057882 */ /* 0x000fe20000000000 */
[----:B------:R-:W-:Y:S02]  /*0220*/  ULOP3.LUT UR4, UR8, 0x7ffffff0, URZ, 0xc0, !UPT ;  /* 0x7ffffff008047892 */ /* 0x000fe4000f8ec0ff */
[----:B0-----:R-:W-:-:S03]  /*0230*/  ULEA UR6, UR6, UR5, 0x18 ;  /* 0x0000000506067291 */ /* 0x001fc6000f8ec0ff */
[----:B------:R-:W-:-:S09]  /*0240*/  UMOV UR5, URZ ;  /* 0x000000ff00057c82 */ /* 0x000fd20008000000 */
.L_x_2:
[----:B0-----:R-:W0:Y:S01]  /*0250*/  LDC.64 R2, c[0x0][0x380] ;  /* 0x0000e000ff027b82 */ /* 0x001e220000000a00 */
[----:B------:R-:W-:-:S04]  /*0260*/  VIADD R9, R0, UR5 ;  /* 0x0000000500097c36 */ /* 0x000fc80008000000 */
[----:B0-----:R-:W-:-:S05]  /*0270*/  IMAD.WIDE R2, R9, 0x4, R2 ;  /* 0x0000000409027825 */ /* 0x001fca00078e0202 */
[----:B------:R-:W2:Y:S04]  /*0280*/  LDG.E.CONSTANT R8, desc[UR12][R2.64] ;  /* 0x0000000c02087981 */ /* 0x000ea8000c1e9900 */
[----:B------:R-:W3:Y:S01]  /*0290*/  LDG.E.CONSTANT R14, desc[UR12][R2.64+0x4] ;  /* 0x0000040c020e7981 */ /* 0x000ee2000c1e9900 */
[----:B------:R-:W-:-:S03]  /*02a0*/  IADD3 R9, PT, PT, R12, UR5, RZ ;  /* 0x000000050c097c10 */ /* 0x000fc6000fffe0ff */
[----:B------:R-:W4:Y:S01]  /*02b0*/  LDG.E.CONSTANT R16, desc[UR12][R2.64+0x8] ;  /* 0x0000080c02107981 */ /* 0x000f22000c1e9900 */
[----:B------:R-:W-:-:S03]  /*02c0*/  LEA R9, R9, UR6, 0x2 ;  /* 0x0000000609097c11 */ /* 0x000fc6000f8e10ff */
[----:B------:R-:W4:Y:S04]  /*02d0*/  LDG.E.CONSTANT R18, desc[UR12][R2.64+0xc] ;  /* 0x00000c0c02127981 */ /* 0x000f28000c1e9900 */
        /* <DEDUP_REMOVED lines=10> */
[----:B--2---:R0:W-:Y:S04]  /*0380*/  STS [R9], R8 ;  /* 0x0000000809007388 */ /* 0x0041e80000000800 */
[----:B---3--:R1:W-:Y:S04]  /*0390*/  STS [R9+0x4], R14 ;  /* 0x0000040e09007388 */ /* 0x0083e80000000800 */
[----:B0-----:R-:W2:Y:S04]  /*03a0*/  LDG.E.CONSTANT R8, desc[UR12][R2.64+0x30] ;  /* 0x0000300c02087981 */ /* 0x001ea8000c1e9900 */
[----:B-1----:R-:W3:Y:S04]  /*03b0*/  LDG.E.CONSTANT R14, desc[UR12][R2.64+0x34] ;  /* 0x0000340c020e7981 */ /* 0x002ee8000c1e9900 */
[----:B----4-:R0:W-:Y:S04]  /*03c0*/  STS [R9+0x8], R16 ;  /* 0x0000081009007388 */ /* 0x0101e80000000800 */
[----:B------:R0:W-:Y:S04]  /*03d0*/  STS [R9+0xc], R18 ;  /* 0x00000c1209007388 */ /* 0x0001e80000000800 */
        /* <DEDUP_REMOVED lines=9> */
[----:B------:R0:W-:Y:S01]  /*0470*/  STS [R9+0x3c], R25 ;  /* 0x00003c1909007388 */ /* 0x0001e20000000800 */
[----:B------:R-:W-:-:S04]  /*0480*/  UIADD3 UR5, UPT, UPT, UR5, 0x10, URZ ;  /* 0x0000001005057890 */ /* 0x000fc8000fffe0ff */
[----:B------:R-:W-:Y:S01]  /*0490*/  UISETP.NE.AND UP0, UPT, UR5, UR4, UPT ;  /* 0x000000040500728c */ /* 0x000fe2000bf05270 */
[----:B--2---:R0:W-:Y:S04]  /*04a0*/  STS [R9+0x30], R8 ;  /* 0x0000300809007388 */ /* 0x0041e80000000800 */
[----:B---3--:R0:W-:Y:S04]  /*04b0*/  STS [R9+0x34], R14 ;  /* 0x0000340e09007388 */ /* 0x0081e80000000800 */
[----:B------:R-:W-:Y:S05]  /*04c0*/  BRA.U UP0, `(.L_x_2) ;  /* 0xfffffffd00607547 */ /* 0x000fea000b83ffff */
.L_x_1:
[----:B------:R-:W-:Y:S05]  /*04d0*/  BRA.U !UP1, `(.L_x_3) ;  /* 0x00000005090c7547 */ /* 0x000fea000b800000 */
[----:B------:R-:W-:Y:S02]  /*04e0*/  UISETP.GE.U32.AND UP0, UPT, UR9, 0x8, UPT ;  /* 0x000000080900788c */ /* 0x000fe4000bf06070 */
[----:B------:R-:W-:-:S04]  /*04f0*/  ULOP3.LUT UR10, UR8, 0x7, URZ, 0xc0, !UPT ;  /* 0x00000007080a7892 */ /* 0x000fc8000f8ec0ff */
[----:B------:R-:W-:-:S03]  /*0500*/  UISETP.NE.AND UP1, UPT, UR10, URZ, UPT ;  /* 0x000000ff0a00728c */ /* 0x000fc6000bf25270 */
[----:B------:R-:W-:Y:S08]  /*0510*/  BRA.U !UP0, `(.L_x_4) ;  /* 0x0000000108647547 */ /* 0x000ff0000b800000 */
[----:B------:R-:W1:Y:S01]  /*0520*/  LDC.64 R2, c[0x0][0x380] ;  /* 0x0000e000ff027b82 */ /* 0x000e620000000a00 */
[----:B0-----:R-:W-:-:S04]  /*0530*/  VIADD R9, R0, UR4 ;  /* 0x0000000400097c36 */ /* 0x001fc80008000000 */
[----:B-1----:R-:W-:-:S05]  /*0540*/  IMAD.WIDE R2, R9, 0x4, R2 ;  /* 0x0000000409027825 */ /* 0x002fca00078e0202 */
[----:B------:R-:W2:Y:S04]  /*0550*/  LDG.E.CONSTANT R8, desc[UR12][R2.64] ;  /* 0x0000000c02087981 */ /* 0x000ea8000c1e9900 */
[----:B------:R-:W3:Y:S04]  /*0560*/  LDG.E.CONSTANT R14, desc[UR12][R2.64+0x4] ;  /* 0x0000040c020e7981 */ /* 0x000ee8000c1e9900 */
[----:B------:R-:W4:Y:S04]  /*0570*/  LDG.E.CONSTANT R16, desc[UR12][R2.64+0x8] ;  /* 0x0000080c02107981 */ /* 0x000f28000c1e9900 */
[----:B------:R-:W4:Y:S04]  /*0580*/  LDG.E.CONSTANT R18, desc[UR12][R2.64+0xc] ;  /* 0x00000c0c02127981 */ /* 0x000f28000c1e9900 */
[----:B------:R-:W4:Y:S04]  /*0590*/  LDG.E.CONSTANT R20, desc[UR12][R2.64+0x10] ;  /* 0x0000100c02147981 */ /* 0x000f28000c1e9900 */
[----:B------:R-:W4:Y:S04]  /*05a0*/  LDG.E.CONSTANT R22, desc[UR12][R2.64+0x14] ;  /* 0x0000140c02167981 */ /* 0x000f28000c1e9900 */
[----:B------:R-:W4:Y:S04]  /*05b0*/  LDG.E.CONSTANT R24, desc[UR12][R2.64+0x18] ;  /* 0x0000180c02187981 */ /* 0x000f28000c1e9900 */
[----:B------:R-:W4:Y:S01]  /*05c0*/  LDG.E.CONSTANT R26, desc[UR12][R2.64+0x1c] ;  /* 0x00001c0c021a7981 */ /* 0x000f22000c1e9900 */
[----:B------:R-:W0:Y:S01]  /*05d0*/  S2UR UR6, SR_CgaCtaId ;  /* 0x00000000000679c3 */ /* 0x000e220000008800 */
[----:B------:R-:W-:Y:S01]  /*05e0*/  UMOV UR5, 0x400 ;  /* 0x0000040000057882 */ /* 0x000fe20000000000 */
[----:B------:R-:W-:Y:S01]  /*05f0*/  IADD3 R9, PT, PT, R12, UR4, RZ ;  /* 0x000000040c097c10 */ /* 0x000fe2000fffe0ff */
[----:B------:R-:W-:-:S02]  /*0600*/  UIADD3 UR4, UPT, UPT, UR4, 0x8, URZ ;  /* 0x0000000804047890 */ /* 0x000fc4000fffe0ff */
[----:B0-----:R-:W-:-:S06]  /*0610*/  ULEA UR5, UR6, UR5, 0x18 ;  /* 0x0000000506057291 */ /* 0x001fcc000f8ec0ff */
[----:B------:R-:W-:-:S05]  /*0620*/  LEA R9, R9, UR5, 0x2 ;  /* 0x0000000509097c11 */ /* 0x000fca000f8e10ff */
[----:B--2---:R1:W-:Y:S04]  /*0630*/  STS [R9], R8 ;  /* 0x0000000809007388 */ /* 0x0043e80000000800 */
[----:B---3--:R1:W-:Y:S04]  /*0640*/  STS [R9+0x4], R14 ;  /* 0x0000040e09007388 */ /* 0x0083e80000000800 */
[----:B----4-:R1:W-:Y:S04]  /*0650*/  STS [R9+0x8], R16 ;  /* 0x0000081009007388 */ /* 0x0103e80000000800 */
[----:B------:R1:W-:Y:S04]  /*0660*/  STS [R9+0xc], R18 ;  /* 0x00000c1209007388 */ /* 0x0003e80000000800 */
[----:B------:R1:W-:Y:S04]  /*0670*/  STS [R9+0x10], R20 ;  /* 0x0000101409007388 */ /* 0x0003e80000000800 */
[----:B------:R1:W-:Y:S04]  /*0680*/  STS [R9+0x14], R22 ;  /* 0x0000141609007388 */ /* 0x0003e80000000800 */
[----:B------:R1:W-:Y:S04]  /*0690*/  STS [R9+0x18], R24 ;  /* 0x0000181809007388 */ /* 0x0003e80000000800 */
[----:B------:R1:W-:Y:S02]  /*06a0*/  STS [R9+0x1c], R26 ;  /* 0x00001c1a09007388 */ /* 0x0003e40000000800 */
.L_x_4:
[----:B------:R-:W-:Y:S05]  /*06b0*/  BRA.U !UP1, `(.L_x_3) ;  /* 0x0000000109947547 */ /* 0x000fea000b800000 */
[----:B------:R-:W-:Y:S02]  /*06c0*/  UISETP.GE.U32.AND UP0, UPT, UR10, 0x4, UPT ;  /* 0x000000040a00788c */ /* 0x000fe4000bf06070 */
[----:B------:R-:W-:-:S04]  /*06d0*/  ULOP3.LUT UR9, UR8, 0x3, URZ, 0xc0, !UPT ;  /* 0x0000000308097892 */ /* 0x000fc8000f8ec0ff */
[----:B------:R-:W-:-:S03]  /*06e0*/  UISETP.NE.AND UP1, UPT, UR9, URZ, UPT ;  /* 0x000000ff0900728c */ /* 0x000fc6000bf25270 */
[----:B------:R-:W-:Y:S08]  /*06f0*/  BRA.U !UP0, `(.L_x_5) ;  /* 0x0000000108447547 */ /* 0x000ff0000b800000 */
[----:B------:R-:W2:Y:S01]  /*0700*/  LDC.64 R2, c[0x0][0x380] ;  /* 0x0000e000ff027b82 */ /* 0x000ea20000000a00 */
[----:B01----:R-:W-:-:S04]  /*0710*/  VIADD R9, R0, UR4 ;  /* 0x0000000400097c36 */ /* 0x003fc80008000000 */
[----:B--2---:R-:W-:-:S05]  /*0720*/  IMAD.WIDE R2, R9, 0x4, R2 ;  /* 0x0000000409027825 */ /* 0x004fca00078e0202 */
[----:B------:R-:W2:Y:S04]  /*0730*/  LDG.E.CONSTANT R8, desc[UR12][R2.64] ;  /* 0x0000000c02087981 */ /* 0x000ea8000c1e9900 */
[----:B------:R-:W3:Y:S04]  /*0740*/  LDG.E.CONSTANT R14, desc[UR12][R2.64+0x4] ;  /* 0x0000040c020e7981 */ /* 0x000ee8000c1e9900 */
        /* <DEDUP_REMOVED lines=11> */
[----:B------:R2:W-:Y:S02]  /*0800*/  STS [R9+0xc], R18 ;  /* 0x00000c1209007388 */ /* 0x0005e40000000800 */
.L_x_5:
[----:B------:R-:W-:Y:S05]  /*0810*/  BRA.U !UP1, `(.L_x_3) ;  /* 0x00000001093c7547 */ /* 0x000fea000b800000 */
[----:B------:R-:W3:Y:S01]  /*0820*/  S2UR UR6, SR_CgaCtaId ;  /* 0x00000000000679c3 */ /* 0x000ee20000008800 */
[----:B------:R-:W-:-:S07]  /*0830*/  UMOV UR5, 0x400 ;  /* 0x0000040000057882 */ /* 0x000fce0000000000 */
[----:B012---:R-:W0:Y:S01]  /*0840*/  LDC.64 R8, c[0x0][0x380] ;  /* 0x0000e000ff087b82 */ /* 0x007e220000000a00 */
[----:B---3--:R-:W-:-:S03]  /*0850*/  ULEA UR6, UR6, UR5, 0x18 ;  /* 0x0000000506067291 */ /* 0x008fc6000f8ec0ff */
[----:B------:R-:W-:-:S09]  /*0860*/  UMOV UR5, URZ ;  /* 0x000000ff00057c82 */ /* 0x000fd20008000000 */
.L_x_6:
[----:B------:R-:W-:-:S04]  /*0870*/  VIADD R3, R0, UR4 ;  /* 0x0000000400037c36 */ /* 0x000fc80008000000 */
[----:B0--3--:R-:W-:-:S06]  /*0880*/  IMAD.WIDE R2, R3, 0x4, R8 ;  /* 0x0000000403027825 */ /* 0x009fcc00078e0208 */
[----:B------:R-:W2:Y:S01]  /*0890*/  LDG.E.CONSTANT R2, desc[UR12][R2.64] ;  /* 0x0000000c02027981 */ /* 0x000ea2000c1e9900 */
[----:B------:R-:W-:Y:S01]  /*08a0*/  IADD3 R14, PT, PT, R12, UR4, RZ ;  /* 0x000000040c0e7c10 */ /* 0x000fe2000fffe0ff */
[----:B------:R-:W-:Y:S02]  /*08b0*/  UIADD3 UR5, UPT, UPT, UR5, 0x1, URZ ;  /* 0x0000000105057890 */ /* 0x000fe4000fffe0ff */
[----:B------:R-:W-:Y:S01]  /*08c0*/  UIADD3 UR4, UPT, UPT, UR4, 0x1, URZ ;  /* 0x0000000104047890 */ /* 0x000fe2000fffe0ff */
[----:B------:R-:W-:Y:S01]  /*08d0*/  LEA R17, R14, UR6, 0x2 ;  /* 0x000000060e117c11 */ /* 0x000fe2000f8e10ff */
[----:B------:R-:W-:-:S04]  /*08e0*/  UISETP.NE.AND UP0, UPT, UR5, UR9, UPT ;  /* 0x000000090500728c */ /* 0x000fc8000bf05270 */
[----:B--2---:R3:W-:Y:S05]  /*08f0*/  STS [R17], R2 ;  /* 0x0000000211007388 */ /* 0x0047ea0000000800 */
[----:B------:R-:W-:Y:S05]  /*0900*/  BRA.U UP0, `(.L_x_6) ;  /* 0xfffffffd00d87547 */ /* 0x000fea000b83ffff */
.L_x_3:
[----:B------:R-:W-:Y:S02]  /*0910*/  UISETP.GE.U32.AND UP0, UPT, UR8, 0x8, UPT ;  /* 0x000000080800788c */ /* 0x000fe4000bf06070 */
[----:B------:R-:W-:Y:S01]  /*0920*/  ULOP3.LUT UR6, UR8, 0x7, URZ, 0xc0, !UPT ;  /* 0x0000000708067892 */ /* 0x000fe2000f8ec0ff */
[----:B------:R-:W-:-:S03]  /*0930*/  UMOV UR4, URZ ;  /* 0x000000ff00047c82 */ /* 0x000fc60008000000 */
[----:B------:R-:W-:-:S03]  /*0940*/  UISETP.NE.AND UP1, UPT, UR6, URZ, UPT ;  /* 0x000000ff0600728c */ /* 0x000fc6000bf25270 */
[----:B------:R-:W-:Y:S08]  /*0950*/  BRA.U !UP0, `(.L_x_7) ;  /* 0x0000000108407547 */ /* 0x000ff0000b800000 */
[----:B012---:R-:W0:Y:S01]  /*0960*/  LDC.64 R8, c[0x0][0x398] ;  /* 0x0000e600ff087b82 */ /* 0x007e220000000a00 */
[----:B------:R-:W-:Y:S01]  /*0970*/  ULOP3.LUT UR4, UR8, 0x7ffffff8, URZ, 0xc0, !UPT ;  /* 0x7ffffff808047892 */ /* 0x000fe2000f8ec0ff */
[----:B------:R-:W-:-:S11]  /*0980*/  UMOV UR5, URZ ;  /* 0x000000ff00057c82 */ /* 0x000fd60008000000 */
.L_x_8:
[----:B----4-:R-:W-:Y:S01]  /*0990*/  VIADD R3, R0, UR5 ;  /* 0x0000000500037c36 */ /* 0x010fe20008000000 */
[----:B------:R-:W-:-:S03]  /*09a0*/  UIADD3 UR5, UPT, UPT, UR5, 0x8, URZ ;  /* 0x0000000805057890 */ /* 0x000fc6000fffe0ff */
[----:B0--3--:R-:W-:Y:S01]  /*09b0*/  IMAD.WIDE R2, R3, 0x4, R8 ;  /* 0x0000000403027825 */ /* 0x009fe200078e0208 */
[----:B------:R-:W-:-:S04]  /*09c0*/  UISETP.NE.AND UP0, UPT, UR5, UR4, UPT ;  /* 0x000000040500728c */ /* 0x000fc8000bf05270 */
[----:B------:R4:W-:Y:S04]  /*09d0*/  STG.E desc[UR12][R2.64], RZ ;  /* 0x000000ff02007986 */ /* 0x0009e8000c10190c */
[----:B------:R4:W-:Y:S04]  /*09e0*/  STG.E desc[UR12][R2.64+0x4], RZ ;  /* 0x000004ff02007986 */ /* 0x0009e8000c10190c */
[----:B------:R4:W-:Y:S04]  /*09f0*/  STG.E desc[UR12][R2.64+0x8], RZ ;  /* 0x000008ff02007986 */ /* 0x0009e8000c10190c */
[----:B------:R4:W-:Y:S04]  /*0a00*/  STG.E desc[UR12][R2.64+0xc], RZ ;  /* 0x00000cff02007986 */ /* 0x0009e8000c10190c */
[----:B------:R4:W-:Y:S04]  /*0a10*/  STG.E desc[UR12][R2.64+0x10], RZ ;  /* 0x000010ff02007986 */ /* 0x0009e8000c10190c */
[----:B------:R4:W-:Y:S04]  /*0a20*/  STG.E desc[UR12][R2.64+0x14], RZ ;  /* 0x000014ff02007986 */ /* 0x0009e8000c10190c */
[----:B------:R4:W-:Y:S04]  /*0a30*/  STG.E desc[UR12][R2.64+0x18], RZ ;  /* 0x000018ff02007986 */ /* 0x0009e8000c10190c */
[----:B------:R4:W-:Y:S01]  /*0a40*/  STG.E desc[UR12][R2.64+0x1c], RZ ;  /* 0x00001cff02007986 */ /* 0x0009e2000c10190c */
[----:B------:R-:W-:Y:S05]  /*0a50*/  BRA.U UP0, `(.L_x_8) ;  /* 0xfffffffd00cc7547 */ /* 0x000fea000b83ffff */
.L_x_7:
[----:B------:R-:W-:Y:S05]  /*0a60*/  BRA.U !UP1, `(.L_x_0) ;  /* 0x0000000109807547 */ /* 0x000fea000b800000 */
[----:B------:R-:W-:Y:S02]  /*0a70*/  UISETP.GE.U32.AND UP0, UPT, UR6, 0x4, UPT ;  /* 0x000000040600788c */ /* 0x000fe4000bf06070 */
[----:B------:R-:W-:-:S04]  /*0a80*/  ULOP3.LUT UR9, UR8, 0x3, URZ, 0xc0, !UPT ;  /* 0x0000000308097892 */ /* 0x000fc8000f8ec0ff */
[----:B------:R-:W-:-:S03]  /*0a90*/  UISETP.NE.AND UP1, UPT, UR9, URZ, UPT ;  /* 0x000000ff0900728c */ /* 0x000fc6000bf25270 */
[----:B------:R-:W-:Y:S08]  /*0aa0*/  BRA.U !UP0, `(.L_x_9) ;  /* 0x0000000108207547 */ /* 0x000ff0000b800000 */
[----:B---34-:R-:W3:Y:S01]  /*0ab0*/  LDC.64 R2, c[0x0][0x398] ;  /* 0x0000e600ff027b82 */ /* 0x018ee20000000a00 */
[----:B012---:R-:W-:Y:S01]  /*0ac0*/  IADD3 R9, PT, PT, R0, UR4, RZ ;  /* 0x0000000400097c10 */ /* 0x007fe2000fffe0ff */
[----:B------:R-:W-:-:S04]  /*0ad0*/  UIADD3 UR4, UPT, UPT, UR4, 0x4, URZ ;  /* 0x0000000404047890 */ /* 0x000fc8000fffe0ff */
[----:B---3--:R-:W-:-:S05]  /*0ae0*/  IMAD.WIDE R2, R9, 0x4, R2 ;  /* 0x0000000409027825 */ /* 0x008fca00078e0202 */
[----:B------:R0:W-:Y:S04]  /*0af0*/  STG.E desc[UR12][R2.64], RZ ;  /* 0x000000ff02007986 */ /* 0x0001e8000c10190c */
[----:B------:R0:W-:Y:S04]  /*0b00*/  STG.E desc[UR12][R2.64+0x4], RZ ;  /* 0x000004ff02007986 */ /* 0x0001e8000c10190c */
[----:B------:R0:W-:Y:S04]  /*0b10*/  STG.E desc[UR12][R2.64+0x8], RZ ;  /* 0x000008ff02007986 */ /* 0x0001e8000c10190c */
[----:B------:R0:W-:Y:S02]  /*0b20*/  STG.E desc[UR12][R2.64+0xc], RZ ;  /* 0x00000cff02007986 */ /* 0x0001e4000c10190c */
.L_x_9:
[----:B------:R-:W-:Y:S05]  /*0b30*/  BRA.U !UP1, `(.L_x_0) ;  /* 0x00000001094c7547 */ /* 0x000fea000b800000 */
[----:B------:R-:W-:Y:S02]  /*0b40*/  ULOP3.LUT UR5, UR8, 0x1, URZ, 0xc0, !UPT ;  /* 0x0000000108057892 */ /* 0x000fe4000f8ec0ff */
[----:B------:R-:W-:Y:S02]  /*0b50*/  UISETP.NE.AND UP0, UPT, UR9, 0x1, UPT ;  /* 0x000000010900788c */ /* 0x000fe4000bf05270 */
[----:B------:R-:W-:-:S04]  /*0b60*/  UISETP.NE.U32.AND UP1, UPT, UR5, 0x1, UPT ;  /* 0x000000010500788c */ /* 0x000fc8000bf25070 */
[----:B------:R-:W-:Y:S02]  /*0b70*/  PLOP3.LUT P0, PT, PT, PT, UP0, 0x80, 0x8 ;  /* 0x000000000008781c */ /* 0x000fe40003f0f008 */
[----:B------:R-:W-:-:S03]  /*0b80*/  PLOP3.LUT P1, PT, PT, PT, UP1, 0x80, 0x8 ;  /* 0x000000000008781c */ /* 0x000fc60003f2f018 */
[----:B------:R-:W1:Y:S02]  /*0b90*/  @UP0 LDCU.64 UR10, c[0x0][0x398] ;  /* 0x00007300ff0a07ac */ /* 0x000e640008000a00 */
[----:B------:R-:W4:Y:S06]  /*0ba0*/  @!UP1 LDCU.64 UR16, c[0x0][0x398] ;  /* 0x00007300ff1097ac */ /* 0x000f2c0008000a00 */
[----:B0-----:R-:W-:Y:S01]  /*0bb0*/  @P0 VIADD R19, R0, UR4 ;  /* 0x0000000400130c36 */ /* 0x001fe20008000000 */
[----:B------:R-:W-:-:S06]  /*0bc0*/  @UP0 UIADD3 UR4, UPT, UPT, UR4, 0x2, URZ ;  /* 0x0000000204040890 */ /* 0x000fcc000fffe0ff */
[----:B---3--:R-:W-:Y:S02]  /*0bd0*/  @!P1 IADD3 R17, PT, PT, R0, UR4, RZ ;  /* 0x0000000400119c10 */ /* 0x008fe4000fffe0ff */
[----:B-12---:R-:W-:Y:S01]  /*0be0*/  MOV R8, UR10 ;  /* 0x0000000a00087c02 */ /* 0x006fe20008000f00 */
[----:B------:R-:W-:Y:S01]  /*0bf0*/  IMAD.U32 R9, RZ, RZ, UR11 ;  /* 0x0000000bff097e24 */ /* 0x000fe2000f8e00ff */
[----:B----4-:R-:W-:Y:S01]  /*0c00*/  MOV R2, UR16 ;  /* 0x0000001000027c02 */ /* 0x010fe20008000f00 */
[----:B------:R-:W-:Y:S02]  /*0c10*/  IMAD.U32 R3, RZ, RZ, UR17 ;  /* 0x00000011ff037e24 */ /* 0x000fe4000f8e00ff */
[----:B------:R-:W-:-:S04]  /*0c20*/  @P0 IMAD.WIDE R8, R19, 0x4, R8 ;  /* 0x0000000413080825 */ /* 0x000fc800078e0208 */
[----:B------:R-:W-:Y:S01]  /*0c30*/  @!P1 IMAD.WIDE R2, R17, 0x4, R2 ;  /* 0x0000000411029825 */ /* 0x000fe200078e0202 */
[----:B------:R0:W-:Y:S04]  /*0c40*/  @P0 STG.E desc[UR12][R8.64], RZ ;  /* 0x000000ff08000986 */ /* 0x0001e8000c10190c */
[----:B------:R0:W-:Y:S04]  /*0c50*/  @P0 STG.E desc[UR12][R8.64+0x4], RZ ;  /* 0x000004ff08000986 */ /* 0x0001e8000c10190c */
[----:B------:R0:W-:Y:S02]  /*0c60*/  @!P1 STG.E desc[UR12][R2.64], RZ ;  /* 0x000000ff02009986 */ /* 0x0001e4000c10190c */
.L_x_0:
[----:B------:R-:W-:-:S09]  /*0c70*/  UISETP.GE.AND UP0, UPT, UR14, 0x1, UPT ;  /* 0x000000010e00788c */ /* 0x000fd2000bf06270 */
[----:B------:R-:W-:Y:S05]  /*0c80*/  BRA.U !UP0, `(.L_x_10) ;  /* 0x0000002108947547 */ /* 0x000fea000b800000 */
[----:B------:R-:W3:Y:S01]  /*0c90*/  S2UR UR6, SR_CgaCtaId ;  /* 0x00000000000679c3 */ /* 0x000ee20000008800 */
[----:B------:R-:W-:Y:S01]  /*0ca0*/  IMAD R11, R11, UR8, R11 ;  /* 0x000000080b0b7c24 */ /* 0x000fe2000f8e020b */
[----:B------:R-:W-:Y:S01]  /*0cb0*/  UMOV UR5, 0x400 ;  /* 0x0000040000057882 */ /* 0x000fe20000000000 */
[----:B012---:R-:W-:Y:S01]  /*0cc0*/  IMAD.U32 R9, RZ, RZ, UR8 ;  /* 0x00000008ff097e24 */ /* 0x007fe2000f8e00ff */
[----:B------:R-:W-:Y:S01]  /*0cd0*/  UIADD3 UR4, UPT, UPT, UR14, 0x1f, URZ ;  /* 0x0000001f0e047890 */ /* 0x000fe2000fffe0ff */
[----:B----4-:R-:W-:Y:S01]  /*0ce0*/  IMAD.U32 R3, RZ, RZ, UR8 ;  /* 0x00000008ff037e24 */ /* 0x010fe2000f8e00ff */
[----:B------:R-:W-:Y:S01]  /*0cf0*/  SHF.L.U32 R0, R11, 0x2, RZ ;  /* 0x000000020b007819 */ /* 0x000fe200000006ff */
[----:B------:R-:W-:Y:S02]  /*0d00*/  UIADD3 UR17, UPT, UPT, UR8, 0x1, URZ ;  /* 0x0000000108117890 */ /* 0x000fe4000fffe0ff */
[----:B------:R-:W-:Y:S01]  /*0d10*/  IMAD R10, R10, R3, UR7 ;  /* 0x000000070a0a7e24 */ /* 0x000fe2000f8e0203 */
[----:B------:R-:W-:Y:S01]  /*0d20*/  LEA R9, R9, R0, 0x7 ;  /* 0x0000000009097211 */ /* 0x000fe200078e38ff */
[----:B------:R-:W-:Y:S01]  /*0d30*/  IMAD R8, R3, 0x100, R0 ;  /* 0x0000010003087824 */ /* 0x000fe200078e0200 */
[----:B------:R-:W-:-:S02]  /*0d40*/  UIADD3 UR18, UPT, UPT, UR8, -0x1, URZ ;  /* 0xffffffff08127890 */ /* 0x000fc4000fffe0ff */
[----:B------:R-:W-:Y:S02]  /*0d50*/  ULOP3.LUT UR25, UR8, 0x7, URZ, 0xc0, !UPT ;  /* 0x0000000708197892 */ /* 0x000fe4000f8ec0ff */
[----:B------:R-:W-:Y:S02]  /*0d60*/  ULOP3.LUT UR26, UR8, 0x3, URZ, 0xc0, !UPT ;  /* 0x00000003081a7892 */ /* 0x000fe4000f8ec0ff */
[----:B------:R-:W-:Y:S02]  /*0d70*/  ULOP3.LUT UR11, UR8, 0x7ffffff8, URZ, 0xc0, !UPT ;  /* 0x7ffffff8080b7892 */ /* 0x000fe4000f8ec0ff */
[----:B------:R-:W-:Y:S02]  /*0d80*/  ULOP3.LUT UR27, UR8, 0x1, URZ, 0xc0, !UPT ;  /* 0x00000001081b7892 */ /* 0x000fe4000f8ec0ff */
[----:B------:R-:W-:Y:S02]  /*0d90*/  USHF.R.U32.HI UR9, URZ, 0x5, UR4 ;  /* 0x00000005ff097899 */ /* 0x000fe40008011604 */
[----:B---3--:R-:W-:Y:S01]  /*0da0*/  ULEA UR5, UR6, UR5, 0x18 ;  /* 0x0000000506057291 */ /* 0x008fe2000f8ec0ff */
[----:B------:R-:W-:-:S03]  /*0db0*/  UMOV UR4, URZ ;  /* 0x000000ff00047c82 */ /* 0x000fc60008000000 */
[----:B------:R-:W-:Y:S02]  /*0dc0*/  ULEA UR16, UR8, UR5, 0x7 ;  /* 0x0000000508107291 */ /* 0x000fe4000f8e38ff */
[----:B------:R-:W-:Y:S01]  /*0dd0*/  IMAD.U32 R17, RZ, RZ, UR5 ;  /* 0x00000005ff117e24 */ /* 0x000fe2000f8e00ff */
[----:B------:R-:W-:Y:S01]  /*0de0*/  MOV R0, UR5 ;  /* 0x0000000500007c02 */ /* 0x000fe20008000f00 */
[----:B------:R-:W-:-:S03]  /*0df0*/  ULEA UR8, UR8, UR16, 0x7 ;  /* 0x0000001008087291 */ /* 0x000fc6000f8e38ff */
[----:B------:R-:W-:Y:S02]  /*0e00*/  IADD3 R9, PT, PT, R9, 0x9c, R0 ;  /* 0x0000009c09097810 */ /* 0x000fe40007ffe000 */
[----:B------:R-:W-:-:S07]  /*0e10*/  IADD3 R8, PT, PT, R8, 0x11c, R17 ;  /* 0x0000011c08087810 */ /* 0x000fce0007ffe011 */
.L_x_41:
[----:B01234-:R-:W0:Y:S01]  /*0e20*/  S2R R2, SR_TID.X ;  /* 0x0000000000027919 */ /* 0x01fe220000002100 */
[----:B------:R-:W1:Y:S01]  /*0e30*/  LDC R3, c[0x0][0x3b8] ;  /* 0x0000ee00ff037b82 */ /* 0x000e620000000800 */
[----:B------:R-:W2:Y:S01]  /*0e40*/  LDCU UR10, c[0x0][0x3b4] ;  /* 0x00007680ff0a77ac */ /* 0x000ea20008000800 */
[----:B------:R-:W-:Y:S01]  /*0e50*/  BSSY.RECONVERGENT B0, `(.L_x_11) ;  /* 0x0000097000007945 */ /* 0x000fe20003800200 */
[----:B-----5:R-:W-:Y:S01]  /*0e60*/  IMAD.MOV.U32 R0, RZ, RZ, R13 ;  /* 0x000000ffff007224 */ /* 0x020fe200078e000d */
[----:B------:R-:W-:Y:S02]  /*0e70*/  USHF.L.U32 UR24, UR4, 0x5, URZ ;  /* 0x0000000504187899 */ /* 0x000fe400080006ff */
[----:B------:R-:W-:-:S04]  /*0e80*/  UIADD3 UR4, UPT, UPT, UR4, 0x1, URZ ;  /* 0x0000000104047890 */ /* 0x000fc8000fffe0ff */
[----:B------:R-:W-:Y:S01]  /*0e90*/  UISETP.NE.AND UP0, UPT, UR4, UR9, UPT ;  /* 0x000000090400728c */ /* 0x000fe2000bf05270 */
[----:B-1----:R-:W-:Y:S02]  /*0ea0*/  ISETP.GE.AND P2, PT, R3, 0x1, PT ;  /* 0x000000010300780c */ /* 0x002fe40003f46270 */
[----:B0-----:R-:W-:-:S04]  /*0eb0*/  IADD3 R2, PT, PT, R2, UR24, RZ ;  /* 0x0000001802027c10 */ /* 0x001fc8000fffe0ff */
[----:B--2---:R-:W-:-:S13]  /*0ec0*/  ISETP.GE.OR P0, PT, R2, UR10, !P2 ;  /* 0x0000000a02007c0c */ /* 0x004fda000d706670 */
[----:B------:R-:W-:Y:S05]  /*0ed0*/  @P0 BRA `(.L_x_12) ;  /* 0x0000000800380947 */ /* 0x000fea0003800000 */
[----:B------:R-:W-:Y:S01]  /*0ee0*/  UISETP.GE.U32.AND UP1, UPT, UR18, 0x7, UPT ;  /* 0x000000071200788c */ /* 0x000fe2000bf26070 */
[----:B------:R-:W-:Y:S01]  /*0ef0*/  IMAD R2, R2, R3, UR7 ;  /* 0x0000000702027e24 */ /* 0x000fe2000f8e0203 */
[----:B------:R-:W-:-:S07]  /*0f00*/  UMOV UR5, URZ ;  /* 0x000000ff00057c82 */ /* 0x000fce0008000000 */
[----:B------:R-:W-:Y:S05]  /*0f10*/  BRA.U !UP1, `(.L_x_13) ;  /* 0x0000000109d47547 */ /* 0x000fea000b800000 */
[----:B------:R-:W0:Y:S01]  /*0f20*/  LDC.64 R18, c[0x0][0x388] ;  /* 0x0000e200ff127b82 */ /* 0x000e220000000a00 */
[----:B------:R-:W-:Y:S01]  /*0f30*/  MOV R3, R8 ;  /* 0x0000000800037202 */ /* 0x000fe20000000f00 */
[----:B------:R-:W-:Y:S01]  /*0f40*/  IMAD.MOV.U32 R12, RZ, RZ, R9 ;  /* 0x000000ffff0c7224 */ /* 0x000fe200078e0009 */
[----:B------:R-:W-:-:S05]  /*0f50*/  UIADD3 UR5, UPT, UPT, -UR11, URZ, URZ ;  /* 0x000000ff0b057290 */ /* 0x000fca000fffe1ff */
[----:B------:R-:W1:Y:S01]  /*0f60*/  LDC.64 R16, c[0x0][0x390] ;  /* 0x0000e400ff107b82 */ /* 0x000e620000000a00 */
[----:B0-----:R-:W-:-:S03]  /*0f70*/  IMAD.WIDE.U32 R18, R2, 0x4, R18 ;  /* 0x0000000402127825 */ /* 0x001fc600078e0012 */
[----:B------:R-:W-:Y:S01]  /*0f80*/  IADD3 R18, P1, PT, R18, 0x10, RZ ;  /* 0x0000001012127810 */ /* 0x000fe20007f3e0ff */
[----:B-1----:R-:W-:-:S04]  /*0f90*/  IMAD.WIDE.U32 R16, R2, 0x4, R16 ;  /* 0x0000000402107825 */ /* 0x002fc800078e0010 */
[----:B------:R-:W-:Y:S01]  /*0fa0*/  IMAD.X R19, RZ, RZ, R19, P1 ;  /* 0x000000ffff137224 */ /* 0x000fe200008e0613 */
[----:B------:R-:W-:-:S04]  /*0fb0*/  IADD3 R16, P0, PT, R16, 0x10, RZ ;  /* 0x0000001010107810 */ /* 0x000fc80007f1e0ff */
[----:B------:R-:W-:-:S09]  /*0fc0*/  IADD3.X R17, PT, PT, RZ, R17, RZ, P0, !PT ;  /* 0x00000011ff117210 */ /* 0x000fd200007fe4ff */
.L_x_14:
[----:B------:R-:W2:Y:S04]  /*0fd0*/  LDG.E.CONSTANT R21, desc[UR12][R18.64+-0x10] ;  /* 0xfffff00c12157981 */ /* 0x000ea8000c1e9900 */
[----:B------:R-:W3:Y:S04]  /*0fe0*/  LDG.E.CONSTANT R14, desc[UR12][R16.64+-0x10] ;  /* 0xfffff00c100e7981 */ /* 0x000ee8000c1e9900 */
[----:B------:R-:W4:Y:S04]  /*0ff0*/  LDG.E.CONSTANT R23, desc[UR12][R18.64+-0xc] ;  /* 0xfffff40c12177981 */ /* 0x000f28000c1e9900 */
[----:B------:R-:W5:Y:S04]  /*1000*/  LDG.E.CONSTANT R20, desc[UR12][R16.64+-0xc] ;  /* 0xfffff40c10147981 */ /* 0x000f68000c1e9900 */
[----:B------:R-:W5:Y:S04]  /*1010*/  LDG.E.CONSTANT R25, desc[UR12][R18.64+-0x8] ;  /* 0xfffff80c12197981 */ /* 0x000f68000c1e9900 */
[----:B------:R-:W5:Y:S04]  /*1020*/  LDG.E.CONSTANT R22, desc[UR12][R16.64+-0x8] ;  /* 0xfffff80c10167981 */ /* 0x000f68000c1e9900 */
[----:B------:R-:W5:Y:S04]  /*1030*/  LDG.E.CONSTANT R27, desc[UR12][R18.64+-0x4] ;  /* 0xfffffc0c121b7981 */ /* 0x000f68000c1e9900 */
[----:B------:R-:W5:Y:S04]  /*1040*/  LDG.E.CONSTANT R24, desc[UR12][R16.64+-0x4] ;  /* 0xfffffc0c10187981 */ /* 0x000f68000c1e9900 */
[----:B------:R-:W5:Y:S04]  /*1050*/  LDG.E.CONSTANT R29, desc[UR12][R18.64] ;  /* 0x0000000c121d7981 */ /* 0x000f68000c1e9900 */
[----:B------:R-:W5:Y:S04]  /*1060*/  LDG.E.CONSTANT R26, desc[UR12][R16.64] ;  /* 0x0000000c101a7981 */ /* 0x000f68000c1e9900 */
[----:B------:R-:W5:Y:S04]  /*1070*/  LDG.E.CONSTANT R28, desc[UR12][R18.64+0x4] ;  /* 0x0000040c121c7981 */ /* 0x000f68000c1e9900 */
[----:B--2---:R0:W-:Y:S04]  /*1080*/  STS [R12+-0x1c], R21 ;  /* 0xffffe4150c007388 */ /* 0x0041e80000000800 */
[----:B---3--:R1:W-:Y:S04]  /*1090*/  STS [R3+-0x1c], R14 ;  /* 0xffffe40e03007388 */ /* 0x0083e80000000800 */
[----:B----4-:R2:W-:Y:S04]  /*10a0*/  STS [R12+-0x18], R23 ;  /* 0xffffe8170c007388 */ /* 0x0105e80000000800 */
[----:B0-----:R-:W3:Y:S04]  /*10b0*/  LDG.E.CONSTANT R21, desc[UR12][R16.64+0x4] ;  /* 0x0000040c10157981 */ /* 0x001ee8000c1e9900 */
[----:B-1----:R-:W4:Y:S04]  /*10c0*/  LDG.E.CONSTANT R14, desc[UR12][R18.64+0x8] ;  /* 0x0000080c120e7981 */ /* 0x002f28000c1e9900 */
[----:B-----5:R0:W-:Y:S04]  /*10d0*/  STS [R3+-0x18], R20 ;  /* 0xffffe81403007388 */ /* 0x0201e80000000800 */
[----:B--2---:R-:W2:Y:S04]  /*10e0*/  LDG.E.CONSTANT R23, desc[UR12][R16.64+0x8] ;  /* 0x0000080c10177981 */ /* 0x004ea8000c1e9900 */
[----:B------:R1:W-:Y:S04]  /*10f0*/  STS [R12+-0x14], R25 ;  /* 0xffffec190c007388 */ /* 0x0003e80000000800 */
[----:B0-----:R0:W5:Y:S01]  /*1100*/  LDG.E.CONSTANT R20, desc[UR12][R18.64+0xc] ;  /* 0x00000c0c12147981 */ /* 0x001162000c1e9900 */
[----:B------:R-:W-:-:S03]  /*1110*/  UIADD3 UR5, UPT, UPT, UR5, 0x8, URZ ;  /* 0x0000000805057890 */ /* 0x000fc6000fffe0ff */
[----:B------:R-:W-:Y:S04]  /*1120*/  STS [R3+-0x14], R22 ;  /* 0xffffec1603007388 */ /* 0x000fe80000000800 */
[----:B-1----:R1:W5:Y:S01]  /*1130*/  LDG.E.CONSTANT R25, desc[UR12][R16.64+0xc] ;  /* 0x00000c0c10197981 */ /* 0x002362000c1e9900 */
[----:B------:R-:W-:-:S03]  /*1140*/  UISETP.NE.AND UP1, UPT, UR5, URZ, UPT ;  /* 0x000000ff0500728c */ /* 0x000fc6000bf25270 */
[----:B------:R-:W-:Y:S04]  /*1150*/  STS [R12+-0x10], R27 ;  /* 0xfffff01b0c007388 */ /* 0x000fe80000000800 */
[----:B------:R-:W-:Y:S01]  /*1160*/  STS [R3+-0x10], R24 ;  /* 0xfffff01803007388 */ /* 0x000fe20000000800 */
[----:B0-----:R-:W-:-:S03]  /*1170*/  IADD3 R18, P1, PT, R18, 0x20, RZ ;  /* 0x0000002012127810 */ /* 0x001fc60007f3e0ff */
[----:B------:R-:W-:Y:S01]  /*1180*/  STS [R12+-0xc], R29 ;  /* 0xfffff41d0c007388 */ /* 0x000fe20000000800 */
[----:B-1----:R-:W-:-:S03]  /*1190*/  IADD3 R16, P0, PT, R16, 0x20, RZ ;  /* 0x0000002010107810 */ /* 0x002fc60007f1e0ff */
[----:B------:R-:W-:Y:S04]  /*11a0*/  STS [R3+-0xc], R26 ;  /* 0xfffff41a03007388 */ /* 0x000fe80000000800 */
[----:B------:R-:W-:Y:S01]  /*11b0*/  STS [R12+-0x8], R28 ;  /* 0xfffff81c0c007388 */ /* 0x000fe20000000800 */
[----:B------:R-:W-:Y:S01]  /*11c0*/  IADD3.X R17, PT, PT, RZ, R17, RZ, P0, !PT ;  /* 0x00000011ff117210 */ /* 0x000fe200007fe4ff */
[----:B------:R-:W-:Y:S02]  /*11d0*/  IMAD.X R19, RZ, RZ, R19, P1 ;  /* 0x000000ffff137224 */ /* 0x000fe400008e0613 */
[----:B---3--:R-:W-:Y:S04]  /*11e0*/  STS [R3+-0x8], R21 ;  /* 0xfffff81503007388 */ /* 0x008fe80000000800 */
[----:B----4-:R-:W-:Y:S04]  /*11f0*/  STS [R12+-0x4], R14 ;  /* 0xfffffc0e0c007388 */ /* 0x010fe80000000800 */
[----:B--2---:R-:W-:Y:S04]  /*1200*/  STS [R3+-0x4], R23 ;  /* 0xfffffc1703007388 */ /* 0x004fe80000000800 */
[----:B-----5:R0:W-:Y:S04]  /*1210*/  STS [R12], R20 ;  /* 0x000000140c007388 */ /* 0x0201e80000000800 */
[----:B------:R1:W-:Y:S01]  /*1220*/  STS [R3], R25 ;  /* 0x0000001903007388 */ /* 0x0003e20000000800 */
[----:B0-----:R-:W-:Y:S01]  /*1230*/  IADD3 R12, PT, PT, R12, 0x20, RZ ;  /* 0x000000200c0c7810 */ /* 0x001fe20007ffe0ff */
[----:B-1----:R-:W-:Y:S01]  /*1240*/  VIADD R3, R3, 0x20 ;  /* 0x0000002003037836 */ /* 0x002fe20000000000 */
[----:B------:R-:W-:Y:S06]  /*1250*/  BRA.U UP1, `(.L_x_14) ;  /* 0xfffffffd015c7547 */ /* 0x000fec000b83ffff */
[----:B------:R-:W-:-:S05]  /*1260*/  UMOV UR5, UR11 ;  /* 0x0000000b00057c82 */ /* 0x000fca0008000000 */
.L_x_13:
[----:B------:R-:W-:-:S09]  /*1270*/  UISETP.NE.AND UP1, UPT, UR25, URZ, UPT ;  /* 0x000000ff1900728c */ /* 0x000fd2000bf25270 */
[----:B------:R-:W-:Y:S05]  /*1280*/  BRA.U !UP1, `(.L_x_12) ;  /* 0x00000005094c7547 */ /* 0x000fea000b800000 */
[----:B------:R-:W-:Y:S02]  /*1290*/  UIADD3 UR6, UPT, UPT, UR25, -0x1, URZ ;  /* 0xffffffff19067890 */ /* 0x000fe4000fffe0ff */
[----:B------:R-:W-:Y:S02]  /*12a0*/  UISETP.NE.AND UP2, UPT, UR26, URZ, UPT ;  /* 0x000000ff1a00728c */ /* 0x000fe4000bf45270 */
[----:B------:R-:W-:-:S09]  /*12b0*/  UISETP.GE.U32.AND UP1, UPT, UR6, 0x3, UPT ;  /* 0x000000030600788c */ /* 0x000fd2000bf26070 */
[----:B------:R-:W-:Y:S05]  /*12c0*/  BRA.U !UP1, `(.L_x_15) ;  /* 0x00000001098c7547 */ /* 0x000fea000b800000 */
[----:B------:R-:W0:Y:S01]  /*12d0*/  LDC.64 R22, c[0x0][0x388] ;  /* 0x0000e200ff167b82 */ /* 0x000e220000000a00 */
[----:B------:R-:W1:Y:S01]  /*12e0*/  LDCU.64 UR20, c[0x0][0x388] ;  /* 0x00007100ff1477ac */ /* 0x000e620008000a00 */
[C---:B------:R-:W-:Y:S02]  /*12f0*/  IADD3 R12, P0, PT, R2.reuse, UR5, RZ ;  /* 0x00000005020c7c10 */ /* 0x040fe4000ff1e0ff */
[----:B------:R-:W-:Y:S01]  /*1300*/  IADD3 R3, PT, PT, R2, UR5, RZ ;  /* 0x0000000502037c10 */ /* 0x000fe2000fffe0ff */
[----:B------:R-:W2:Y:S01]  /*1310*/  LDCU.64 UR22, c[0x0][0x390] ;  /* 0x00007200ff1677ac */ /* 0x000ea20008000a00 */
[----:B------:R-:W-:Y:S01]  /*1320*/  IADD3.X R19, PT, PT, RZ, RZ, RZ, P0, !PT ;  /* 0x000000ffff137210 */ /* 0x000fe200007fe4ff */
[C---:B------:R-:W-:Y:S01]  /*1330*/  IMAD.SHL.U32 R20, R12.reuse, 0x4, RZ ;  /* 0x000000040c147824 */ /* 0x040fe200078e00ff */
[----:B------:R-:W3:Y:S02]  /*1340*/  LDC.64 R16, c[0x0][0x390] ;  /* 0x0000e400ff107b82 */ /* 0x000ee40000000a00 */
[----:B------:R-:W-:-:S02]  /*1350*/  SHF.L.U64.HI R12, R12, 0x2, R19 ;  /* 0x000000020c0c7819 */ /* 0x000fc40000010213 */
[C---:B-1----:R-:W-:Y:S02]  /*1360*/  IADD3 R18, P0, PT, R20.reuse, UR20, RZ ;  /* 0x0000001414127c10 */ /* 0x042fe4000ff1e0ff */
[----:B--2---:R-:W-:Y:S01]  /*1370*/  IADD3 R20, P1, PT, R20, UR22, RZ ;  /* 0x0000001614147c10 */ /* 0x004fe2000ff3e0ff */
[----:B0-----:R-:W-:Y:S01]  /*1380*/  IMAD.WIDE.U32 R22, R3, 0x4, R22 ;  /* 0x0000000403167825 */ /* 0x001fe200078e0016 */
[C---:B------:R-:W-:Y:S02]  /*1390*/  IADD3.X R19, PT, PT, R12.reuse, UR21, RZ, P0, !PT ;  /* 0x000000150c137c10 */ /* 0x040fe400087fe4ff */
[----:B------:R-:W-:-:S03]  /*13a0*/  IADD3.X R21, PT, PT, R12, UR23, RZ, P1, !PT ;  /* 0x000000170c157c10 */ /* 0x000fc60008ffe4ff */
[----:B------:R-:W2:Y:S01]  /*13b0*/  LDG.E.CONSTANT R22, desc[UR12][R22.64] ;  /* 0x0000000c16167981 */ /* 0x000ea2000c1e9900 */
[----:B---3--:R-:W-:-:S03]  /*13c0*/  IMAD.WIDE.U32 R16, R3, 0x4, R16 ;  /* 0x0000000403107825 */ /* 0x008fc600078e0010 */
[----:B------:R-:W3:Y:S04]  /*13d0*/  LDG.E.CONSTANT R12, desc[UR12][R18.64+0x4] ;  /* 0x0000040c120c7981 */ /* 0x000ee8000c1e9900 */
[----:B------:R-:W4:Y:S04]  /*13e0*/  LDG.E.CONSTANT R16, desc[UR12][R16.64] ;  /* 0x0000000c10107981 */ /* 0x000f28000c1e9900 */
[----:B------:R-:W5:Y:S04]  /*13f0*/  LDG.E.CONSTANT R14, desc[UR12][R20.64+0x4] ;  /* 0x0000040c140e7981 */ /* 0x000f68000c1e9900 */
[----:B------:R-:W5:Y:S04]  /*1400*/  LDG.E.CONSTANT R24, desc[UR12][R18.64+0x8] ;  /* 0x0000080c12187981 */ /* 0x000f68000c1e9900 */
[----:B------:R-:W5:Y:S04]  /*1410*/  LDG.E.CONSTANT R26, desc[UR12][R20.64+0x8] ;  /* 0x0000080c141a7981 */ /* 0x000f68000c1e9900 */
[----:B------:R-:W5:Y:S04]  /*1420*/  LDG.E.CONSTANT R28, desc[UR12][R18.64+0xc] ;  /* 0x00000c0c121c7981 */ /* 0x000f68000c1e9900 */
[----:B------:R-:W5:Y:S01]  /*1430*/  LDG.E.CONSTANT R27, desc[UR12][R20.64+0xc] ;  /* 0x00000c0c141b7981 */ /* 0x000f62000c1e9900 */
[----:B------:R-:W-:-:S05]  /*1440*/  VIADD R3, R11, UR5 ;  /* 0x000000050b037c36 */ /* 0x000fca0008000000 */
[C---:B------:R-:W-:Y:S02]  /*1450*/  LEA R25, R3.reuse, UR16, 0x2 ;  /* 0x0000001003197c11 */ /* 0x040fe4000f8e10ff */
[----:B------:R-:W-:Y:S01]  /*1460*/  LEA R3, R3, UR8, 0x2 ;  /* 0x0000000803037c11 */ /* 0x000fe2000f8e10ff */
[----:B------:R-:W-:Y:S02]  /*1470*/  UIADD3 UR5, UPT, UPT, UR5, 0x4, URZ ;  /* 0x0000000405057890 */ /* 0x000fe4000fffe0ff */
[----:B--2---:R0:W-:Y:S04]  /*1480*/  STS [R25+0x80], R22 ;  /* 0x0000801619007388 */ /* 0x0041e80000000800 */
[----:B----4-:R0:W-:Y:S04]  /*1490*/  STS [R3+0x100], R16 ;  /* 0x0001001003007388 */ /* 0x0101e80000000800 */
[----:B---3--:R0:W-:Y:S04]  /*14a0*/  STS [R25+0x84], R12 ;  /* 0x0000840c19007388 */ /* 0x0081e80000000800 */
[----:B-----5:R0:W-:Y:S04]  /*14b0*/  STS [R3+0x104], R14 ;  /* 0x0001040e03007388 */ /* 0x0201e80000000800 */
[----:B------:R0:W-:Y:S04]  /*14c0*/  STS [R25+0x88], R24 ;  /* 0x0000881819007388 */ /* 0x0001e80000000800 */
[----:B------:R0:W-:Y:S04]  /*14d0*/  STS [R3+0x108], R26 ;  /* 0x0001081a03007388 */ /* 0x0001e80000000800 */
[----:B------:R0:W-:Y:S04]  /*14e0*/  STS [R25+0x8c], R28 ;  /* 0x00008c1c19007388 */ /* 0x0001e80000000800 */
[----:B------:R0:W-:Y:S02]  /*14f0*/  STS [R3+0x10c], R27 ;  /* 0x00010c1b03007388 */ /* 0x0001e40000000800 */
.L_x_15:
[----:B------:R-:W-:Y:S05]  /*1500*/  BRA.U !UP2, `(.L_x_12) ;  /* 0x000000010aac7547 */ /* 0x000fea000b800000 */
[----:B------:R-:W-:Y:S02]  /*1510*/  UISETP.NE.AND UP2, UPT, UR26, 0x1, UPT ;  /* 0x000000011a00788c */ /* 0x000fe4000bf45270 */
[----:B------:R-:W-:-:S07]  /*1520*/  UISETP.NE.AND UP1, UPT, UR27, URZ, UPT ;  /* 0x000000ff1b00728c */ /* 0x000fce000bf25270 */
[----:B------:R-:W-:Y:S05]  /*1530*/  BRA.U !UP2, `(.L_x_16) ;  /* 0x000000010a6c7547 */ /* 0x000fea000b800000 */
[----:B0-----:R-:W0:Y:S01]  /*1540*/  LDC.64 R22, c[0x0][0x388] ;  /* 0x0000e200ff167b82 */ /* 0x001e220000000a00 */
[----:B------:R-:W1:Y:S01]  /*1550*/  LDCU.64 UR20, c[0x0][0x388] ;  /* 0x00007100ff1477ac */ /* 0x000e620008000a00 */
[----:B------:R-:W-:Y:S01]  /*1560*/  IADD3 R3, P0, PT, R2, UR5, RZ ;  /* 0x0000000502037c10 */ /* 0x000fe2000ff1e0ff */
[----:B------:R-:W2:Y:S03]  /*1570*/  LDCU.64 UR22, c[0x0][0x390] ;  /* 0x00007200ff1677ac */ /* 0x000ea60008000a00 */
[----:B------:R-:W-:Y:S01]  /*1580*/  IADD3.X R12, PT, PT, RZ, RZ, RZ, P0, !PT ;  /* 0x000000ffff0c7210 */ /* 0x000fe200007fe4ff */
[C---:B------:R-:W-:Y:S01]  /*1590*/  IMAD.SHL.U32 R20, R3.reuse, 0x4, RZ ;  /* 0x0000000403147824 */ /* 0x040fe200078e00ff */
[----:B------:R-:W3:Y:S02]  /*15a0*/  LDC.64 R16, c[0x0][0x390] ;  /* 0x0000e400ff107b82 */ /* 0x000ee40000000a00 */
[----:B------:R-:W-:-:S02]  /*15b0*/  SHF.L.U64.HI R12, R3, 0x2, R12 ;  /* 0x00000002030c7819 */ /* 0x000fc4000001020c */
[----:B------:R-:W-:Y:S02]  /*15c0*/  IADD3 R3, PT, PT, R2, UR5, RZ ;  /* 0x0000000502037c10 */ /* 0x000fe4000fffe0ff */
[----:B-1----:R-:W-:-:S04]  /*15d0*/  IADD3 R18, P0, PT, R20, UR20, RZ ;  /* 0x0000001414127c10 */ /* 0x002fc8000ff1e0ff */
[----:B------:R-:W-:Y:S01]  /*15e0*/  IADD3.X R19, PT, PT, R12, UR21, RZ, P0, !PT ;  /* 0x000000150c137c10 */ /* 0x000fe200087fe4ff */
[----:B0-----:R-:W-:Y:S01]  /*15f0*/  IMAD.WIDE.U32 R22, R3, 0x4, R22 ;  /* 0x0000000403167825 */ /* 0x001fe200078e0016 */
[----:B--2---:R-:W-:-:S03]  /*1600*/  IADD3 R20, P0, PT, R20, UR22, RZ ;  /* 0x0000001614147c10 */ /* 0x004fc6000ff1e0ff */
[----:B------:R-:W2:Y:S01]  /*1610*/  LDG.E.CONSTANT R18, desc[UR12][R18.64+0x4] ;  /* 0x0000040c12127981 */ /* 0x000ea2000c1e9900 */
[----:B------:R-:W-:Y:S01]  /*1620*/  IADD3.X R21, PT, PT, R12, UR23, RZ, P0, !PT ;  /* 0x000000170c157c10 */ /* 0x000fe200087fe4ff */
[----:B---3--:R-:W-:Y:S02]  /*1630*/  IMAD.WIDE.U32 R16, R3, 0x4, R16 ;  /* 0x0000000403107825 */ /* 0x008fe400078e0010 */
[----:B------:R-:W3:Y:S04]  /*1640*/  LDG.E.CONSTANT R22, desc[UR12][R22.64] ;  /* 0x0000000c16167981 */ /* 0x000ee8000c1e9900 */
[----:B------:R-:W4:Y:S04]  /*1650*/  LDG.E.CONSTANT R20, desc[UR12][R20.64+0x4] ;  /* 0x0000040c14147981 */ /* 0x000f28000c1e9900 */
[----:B------:R-:W5:Y:S01]  /*1660*/  LDG.E.CONSTANT R16, desc[UR12][R16.64] ;  /* 0x0000000c10107981 */ /* 0x000f62000c1e9900 */
[----:B------:R-:W-:-:S05]  /*1670*/  VIADD R3, R11, UR5 ;  /* 0x000000050b037c36 */ /* 0x000fca0008000000 */
[C---:B------:R-:W-:Y:S02]  /*1680*/  LEA R25, R3.reuse, UR16, 0x2 ;  /* 0x0000001003197c11 */ /* 0x040fe4000f8e10ff */
[----:B------:R-:W-:Y:S01]  /*1690*/  LEA R3, R3, UR8, 0x2 ;  /* 0x0000000803037c11 */ /* 0x000fe2000f8e10ff */
[----:B------:R-:W-:Y:S02]  /*16a0*/  UIADD3 UR5, UPT, UPT, UR5, 0x2, URZ ;  /* 0x0000000205057890 */ /* 0x000fe4000fffe0ff */
[----:B---3--:R1:W-:Y:S04]  /*16b0*/  STS [R25+0x80], R22 ;  /* 0x0000801619007388 */ /* 0x0083e80000000800 */
[----:B-----5:R1:W-:Y:S04]  /*16c0*/  STS [R3+0x100], R16 ;  /* 0x0001001003007388 */ /* 0x0203e80000000800 */
[----:B--2---:R1:W-:Y:S04]  /*16d0*/  STS [R25+0x84], R18 ;  /* 0x0000841219007388 */ /* 0x0043e80000000800 */
[----:B----4-:R1:W-:Y:S02]  /*16e0*/  STS [R3+0x104], R20 ;  /* 0x0001041403007388 */ /* 0x0103e40000000800 */
.L_x_16:
[----:B------:R-:W-:Y:S05]  /*16f0*/  BRA.U !UP1, `(.L_x_12) ;  /* 0x0000000109307547 */ /* 0x000fea000b800000 */
[----:B01----:R-:W0:Y:S01]  /*1700*/  LDC.64 R16, c[0x0][0x388] ;  /* 0x0000e200ff107b82 */ /* 0x003e220000000a00 */
[----:B------:R-:W-:-:S07]  /*1710*/  IADD3 R21, PT, PT, R2, UR5, RZ ;  /* 0x0000000502157c10 */ /* 0x000fce000fffe0ff */
[----:B------:R-:W1:Y:S01]  /*1720*/  LDC.64 R18, c[0x0][0x390] ;  /* 0x0000e400ff127b82 */ /* 0x000e620000000a00 */
[----:B0-----:R-:W-:-:S06]  /*1730*/  IMAD.WIDE.U32 R2, R21, 0x4, R16 ;  /* 0x0000000415027825 */ /* 0x001fcc00078e0010 */
[----:B------:R-:W2:Y:S01]  /*1740*/  LDG.E.CONSTANT R2, desc[UR12][R2.64] ;  /* 0x0000000c02027981 */ /* 0x000ea2000c1e9900 */
[----:B-1----:R-:W-:-:S06]  /*1750*/  IMAD.WIDE.U32 R16, R21, 0x4, R18 ;  /* 0x0000000415107825 */ /* 0x002fcc00078e0012 */
[----:B------:R-:W3:Y:S01]  /*1760*/  LDG.E.CONSTANT R16, desc[UR12][R16.64] ;  /* 0x0000000c10107981 */ /* 0x000ee2000c1e9900 */
[----:B------:R-:W-:-:S05]  /*1770*/  VIADD R12, R11, UR5 ;  /* 0x000000050b0c7c36 */ /* 0x000fca0008000000 */
[C---:B------:R-:W-:Y:S02]  /*1780*/  LEA R19, R12.reuse, UR16, 0x2 ;  /* 0x000000100c137c11 */ /* 0x040fe4000f8e10ff */
[----:B------:R-:W-:-:S03]  /*1790*/  LEA R21, R12, UR8, 0x2 ;  /* 0x000000080c157c11 */ /* 0x000fc6000f8e10ff */
[----:B--2---:R2:W-:Y:S04]  /*17a0*/  STS [R19+0x80], R2 ;  /* 0x0000800213007388 */ /* 0x0045e80000000800 */
[----:B---3--:R2:W-:Y:S02]  /*17b0*/  STS [R21+0x100], R16 ;  /* 0x0001001015007388 */ /* 0x0085e40000000800 */
.L_x_12:
[----:B------:R-:W-:Y:S05]  /*17c0*/  BSYNC.RECONVERGENT B0 ;  /* 0x0000000000007941 */ /* 0x000fea0003800200 */
.L_x_11:
[----:B------:R-:W-:Y:S01]  /*17d0*/  BAR.SYNC.DEFER_BLOCKING 0x0 ;  /* 0x0000000000007b1d */ /* 0x000fe20000010000 */
[----:B------:R-:W-:Y:S01]  /*17e0*/  UISETP.GE.AND UP1, UPT, UR24, UR10, UPT ;  /* 0x0000000a1800728c */ /* 0x000fe2000bf26270 */
[----:B--2---:R-:W-:-:S08]  /*17f0*/  MOV R2, 0xff800000 ;  /* 0xff80000000027802 */ /* 0x004fd00000000f00 */
[----:B------:R-:W-:Y:S05]  /*1800*/  BRA.U UP1, `(.L_x_17) ;  /* 0x0000000501fc7547 */ /* 0x000fea000b800000 */
[----:B------:R-:W2:Y:S01]  /*1810*/  LDCU UR5, c[0x0][0x3b8] ;  /* 0x00007700ff0577ac */ /* 0x000ea20008000800 */
[----:B------:R-:W-:Y:S01]  /*1820*/  IMAD.MOV.U32 R2, RZ, RZ, -0x800000 ;  /* 0xff800000ff027424 */ /* 0x000fe200078e00ff */
[----:B--2---:R-:W-:-:S09]  /*1830*/  UISETP.GT.AND UP2, UPT, UR5, URZ, UPT ;  /* 0x000000ff0500728c */ /* 0x004fd2000bf44270 */
[----:B------:R-:W-:Y:S05]  /*1840*/  BRA.U UP2, `(.L_x_18) ;  /* 0x0000000102347547 */ /* 0x000fea000b800000 */
[----:B------:R-:W2:Y:S01]  /*1850*/  LDCU UR5, c[0x0][0x3bc] ;  /* 0x00007780ff0577ac */ /* 0x000ea20008000800 */
[----:B01----:R-:W-:Y:S02]  /*1860*/  HFMA2 R3, -RZ, RZ, 0, 0 ;  /* 0x00000000ff037431 */ /* 0x003fe400000001ff */
[----:B--2---:R-:W-:-:S07]  /*1870*/  FMUL R17, RZ, UR5 ;  /* 0x00000005ff117c20 */ /* 0x004fce0008400000 */
.L_x_19:
[C---:B------:R-:W-:Y:S01]  /*1880*/  LEA R12, R3.reuse, UR15, 0x2 ;  /* 0x0000000f030c7c11 */ /* 0x040fe2000f8e10ff */
[C---:B------:R-:W-:Y:S01]  /*1890*/  VIADD R14, R3.reuse, 0x1 ;  /* 0x00000001030e7836 */ /* 0x040fe20000000000 */
[----:B------:R-:W-:Y:S02]  /*18a0*/  ISETP.LT.U32.AND P1, PT, R3, 0x1f, PT ;  /* 0x0000001f0300780c */ /* 0x000fe40003f21070 */
[----:B------:R-:W-:Y:S01]  /*18b0*/  FMNMX R2, R17, R2, !PT ;  /* 0x0000000211027209 */ /* 0x000fe20007800000 */
[----:B------:R0:W-:Y:S01]  /*18c0*/  STL [R12], R17 ;  /* 0x000000110c007387 */ /* 0x0001e20000100800 */
[----:B------:R-:W-:Y:S01]  /*18d0*/  IADD3 R16, PT, PT, R14, UR24, RZ ;  /* 0x000000180e107c10 */ /* 0x000fe2000fffe0ff */
[----:B------:R-:W-:-:S03]  /*18e0*/  IMAD.MOV.U32 R3, RZ, RZ, R14 ;  /* 0x000000ffff037224 */ /* 0x000fc600078e000e */
[----:B------:R-:W-:-:S13]  /*18f0*/  ISETP.GE.AND P0, PT, R16, UR10, PT ;  /* 0x0000000a10007c0c */ /* 0x000fda000bf06270 */
[----:B0-----:R-:W-:Y:S05]  /*1900*/  @!P0 BRA P1, `(.L_x_19) ;  /* 0xfffffffc00dc8947 */ /* 0x001fea000083ffff */
[----:B------:R-:W-:Y:S05]  /*1910*/  BRA `(.L_x_17) ;  /* 0x0000000400b87947 */ /* 0x000fea0003800000 */
.L_x_18:
[----:B01----:R-:W-:-:S07]  /*1920*/  MOV R3, RZ ;  /* 0x000000ff00037202 */ /* 0x003fce0000000f00 */
.L_x_25:
[----:B------:R-:W-:Y:S01]  /*1930*/  UISETP.GE.U32.AND UP2, UPT, UR18, 0x7, UPT ;  /* 0x000000071200788c */ /* 0x000fe2000bf46070 */
[----:B------:R-:W-:Y:S02]  /*1940*/  HFMA2 R14, -RZ, RZ, 0, 0 ;  /* 0x00000000ff0e7431 */ /* 0x000fe400000001ff */
[----:B------:R-:W-:Y:S02]  /*1950*/  IMAD R12, R3, UR17, RZ ;  /* 0x00000011030c7c24 */ /* 0x000fe4000f8e02ff */
[----:B------:R-:W-:-:S04]  /*1960*/  IMAD.MOV.U32 R21, RZ, RZ, RZ ;  /* 0x000000ffff157224 */ /* 0x000fc800078e00ff */
[----:B------:R-:W-:Y:S05]  /*1970*/  BRA.U !UP2, `(.L_x_20) ;  /* 0x000000010a947547 */ /* 0x000fea000b800000 */
[----:B------:R-:W0:Y:S01]  /*1980*/  S2UR UR6, SR_CgaCtaId ;  /* 0x00000000000679c3 */ /* 0x000e220000008800 */
[----:B------:R-:W-:Y:S01]  /*1990*/  UMOV UR5, 0x400 ;  /* 0x0000040000057882 */ /* 0x000fe20000000000 */
[----:B------:R-:W-:Y:S01]  /*19a0*/  IMAD.MOV.U32 R21, RZ, RZ, RZ ;  /* 0x000000ffff157224 */ /* 0x000fe200078e00ff */
[----:B0-----:R-:W-:-:S03]  /*19b0*/  ULEA UR6, UR6, UR5, 0x18 ;  /* 0x0000000506067291 */ /* 0x001fc6000f8ec0ff */
[----:B------:R-:W-:-:S09]  /*19c0*/  UMOV UR5, URZ ;  /* 0x000000ff00057c82 */ /* 0x000fd20008000000 */
.L_x_21:
[----:B------:R-:W-:Y:S01]  /*19d0*/  VIADD R14, R12, UR5 ;  /* 0x000000050c0e7c36 */ /* 0x000fe20008000000 */
[----:B------:R-:W-:Y:S01]  /*19e0*/  IADD3 R16, PT, PT, R11, UR5, RZ ;  /* 0x000000050b107c10 */ /* 0x000fe2000fffe0ff */
[----:B------:R-:W-:-:S03]  /*19f0*/  UIADD3 UR5, UPT, UPT, UR5, 0x8, URZ ;  /* 0x0000000805057890 */ /* 0x000fc6000fffe0ff */
[----:B------:R-:W-:Y:S01]  /*1a00*/  LEA R16, R16, UR6, 0x2 ;  /* 0x0000000610107c11 */ /* 0x000fe2000f8e10ff */
[----:B------:R-:W-:Y:S01]  /*1a10*/  UISETP.NE.AND UP2, UPT, UR5, UR11, UPT ;  /* 0x0000000b0500728c */ /* 0x000fe2000bf45270 */
[----:B------:R-:W-:-:S03]  /*1a20*/  LEA R14, R14, UR16, 0x2 ;  /* 0x000000100e0e7c11 */ /* 0x000fc6000f8e10ff */
[----:B------:R-:W-:Y:S04]  /*1a30*/  LDS R22, [R16] ;  /* 0x0000000010167984 */ /* 0x000fe80000000800 */
[----:B------:R-:W0:Y:S04]  /*1a40*/  LDS R23, [R14+0x80] ;  /* 0x000080000e177984 */ /* 0x000e280000000800 */
[----:B------:R-:W-:Y:S04]  /*1a50*/  LDS R24, [R16+0x4] ;  /* 0x0000040010187984 */ /* 0x000fe80000000800 */
[----:B------:R-:W1:Y:S04]  /*1a60*/  LDS R25, [R14+0x84] ;  /* 0x000084000e197984 */ /* 0x000e680000000800 */
[----:B------:R-:W-:Y:S04]  /*1a70*/  LDS R19, [R16+0x8] ;  /* 0x0000080010137984 */ /* 0x000fe80000000800 */
[----:B------:R-:W2:Y:S04]  /*1a80*/  LDS R20, [R14+0x88] ;  /* 0x000088000e147984 */ /* 0x000ea80000000800 */
[----:B------:R-:W-:Y:S04]  /*1a90*/  LDS R17, [R16+0xc] ;  /* 0x00000c0010117984 */ /* 0x000fe80000000800 */
[----:B------:R-:W3:Y:S04]  /*1aa0*/  LDS R18, [R14+0x8c] ;  /* 0x00008c000e127984 */ /* 0x000ee80000000800 */
[----:B------:R-:W-:Y:S01]  /*1ab0*/  LDS R27, [R14+0x9c] ;  /* 0x00009c000e1b7984 */ /* 0x000fe20000000800 */
[----:B0-----:R-:W-:-:S03]  /*1ac0*/  FFMA R23, R22, R23, R21 ;  /* 0x0000001716177223 */ /* 0x001fc60000000015 */
[----:B------:R-:W-:Y:S04]  /*1ad0*/  LDS R21, [R16+0x10] ;  /* 0x0000100010157984 */ /* 0x000fe80000000800 */
[----:B------:R-:W0:Y:S01]  /*1ae0*/  LDS R22, [R14+0x90] ;  /* 0x000090000e167984 */ /* 0x000e220000000800 */
[----:B-1----:R-:W-:-:S03]  /*1af0*/  FFMA R26, R24, R25, R23 ;  /* 0x00000019181a7223 */ /* 0x002fc60000000017 */
[----:B------:R-:W-:Y:S04]  /*1b00*/  LDS R23, [R16+0x14] ;  /* 0x0000140010177984 */ /* 0x000fe80000000800 */
[----:B------:R-:W1:Y:S01]  /*1b10*/  LDS R24, [R14+0x94] ;  /* 0x000094000e187984 */ /* 0x000e620000000800 */
[----:B--2---:R-:W-:-:S03]  /*1b20*/  FFMA R26, R19, R20, R26 ;  /* 0x00000014131a7223 */ /* 0x004fc6000000001a */
[----:B------:R-:W-:Y:S04]  /*1b30*/  LDS R20, [R16+0x18] ;  /* 0x0000180010147984 */ /* 0x000fe80000000800 */
[----:B------:R-:W2:Y:S01]  /*1b40*/  LDS R25, [R14+0x98] ;  /* 0x000098000e197984 */ /* 0x000ea20000000800 */
[----:B---3--:R-:W-:-:S03]  /*1b50*/  FFMA R18, R17, R18, R26 ;  /* 0x0000001211127223 */ /* 0x008fc6000000001a */
[----:B------:R-:W3:Y:S01]  /*1b60*/  LDS R19, [R16+0x1c] ;  /* 0x00001c0010137984 */ /* 0x000ee20000000800 */
[----:B0-----:R-:W-:-:S04]  /*1b70*/  FFMA R18, R21, R22, R18 ;  /* 0x0000001615127223 */ /* 0x001fc80000000012 */
[----:B-1----:R-:W-:-:S04]  /*1b80*/  FFMA R23, R23, R24, R18 ;  /* 0x0000001817177223 */ /* 0x002fc80000000012 */
[----:B--2---:R-:W-:-:S04]  /*1b90*/  FFMA R20, R20, R25, R23 ;  /* 0x0000001914147223 */ /* 0x004fc80000000017 */
[----:B---3--:R-:W-:Y:S01]  /*1ba0*/  FFMA R21, R19, R27, R20 ;  /* 0x0000001b13157223 */ /* 0x008fe20000000014 */
[----:B------:R-:W-:Y:S06]  /*1bb0*/  BRA.U UP2, `(.L_x_21) ;  /* 0xfffffffd02847547 */ /* 0x000fec000b83ffff */
[----:B------:R-:W-:-:S07]  /*1bc0*/  MOV R14, UR11 ;  /* 0x0000000b000e7c02 */ /* 0x000fce0008000f00 */
.L_x_20:
[----:B------:R-:W-:-:S09]  /*1bd0*/  UISETP.NE.AND UP2, UPT, UR25, URZ, UPT ;  /* 0x000000ff1900728c */ /* 0x000fd2000bf45270 */
[----:B------:R-:W-:Y:S05]  /*1be0*/  BRA.U !UP2, `(.L_x_22) ;  /* 0x000000010ad47547 */ /* 0x000fea000b800000 */
[----:B------:R-:W-:Y:S02]  /*1bf0*/  UIADD3 UR5, UPT, UPT, UR25, -0x1, URZ ;  /* 0xffffffff19057890 */ /* 0x000fe4000fffe0ff */
[----:B------:R-:W-:Y:S02]  /*1c00*/  UISETP.NE.AND UP3, UPT, UR26, URZ, UPT ;  /* 0x000000ff1a00728c */ /* 0x000fe4000bf65270 */
[----:B------:R-:W-:-:S09]  /*1c10*/  UISETP.GE.U32.AND UP2, UPT, UR5, 0x3, UPT ;  /* 0x000000030500788c */ /* 0x000fd2000bf46070 */
[----:B------:R-:W-:Y:S05]  /*1c20*/  BRA.U !UP2, `(.L_x_23) ;  /* 0x000000010a507547 */ /* 0x000fea000b800000 */
[----:B------:R-:W0:Y:S01]  /*1c30*/  S2UR UR6, SR_CgaCtaId ;  /* 0x00000000000679c3 */ /* 0x000e220000008800 */
[----:B------:R-:W-:Y:S01]  /*1c40*/  UMOV UR5, 0x400 ;  /* 0x0000040000057882 */ /* 0x000fe20000000000 */
[----:B------:R-:W-:Y:S01]  /*1c50*/  IMAD.IADD R17, R12, 0x1, R14 ;  /* 0x000000010c117824 */ /* 0x000fe200078e020e */
[----:B------:R-:W-:Y:S01]  /*1c60*/  IADD3 R16, PT, PT, R11, R14, RZ ;  /* 0x0000000e0b107210 */ /* 0x000fe20007ffe0ff */
[----:B------:R-:W-:-:S03]  /*1c70*/  VIADD R14, R14, 0x4 ;  /* 0x000000040e0e7836 */ /* 0x000fc60000000000 */
[----:B------:R-:W-:-:S05]  /*1c80*/  LEA R17, R17, UR16, 0x2 ;  /* 0x0000001011117c11 */ /* 0x000fca000f8e10ff */
[----:B------:R-:W-:Y:S04]  /*1c90*/  LDS R19, [R17+0x80] ;  /* 0x0000800011137984 */ /* 0x000fe80000000800 */
[----:B------:R-:W-:Y:S04]  /*1ca0*/  LDS R20, [R17+0x84] ;  /* 0x0000840011147984 */ /* 0x000fe80000000800 */
[----:B------:R-:W-:Y:S01]  /*1cb0*/  LDS R22, [R17+0x88] ;  /* 0x0000880011167984 */ /* 0x000fe20000000800 */
[----:B0-----:R-:W-:-:S03]  /*1cc0*/  ULEA UR5, UR6, UR5, 0x18 ;  /* 0x0000000506057291 */ /* 0x001fc6000f8ec0ff */
[----:B------:R-:W-:Y:S03]  /*1cd0*/  LDS R24, [R17+0x8c] ;  /* 0x00008c0011187984 */ /* 0x000fe60000000800 */
[----:B------:R-:W-:-:S05]  /*1ce0*/  LEA R16, R16, UR5, 0x2 ;  /* 0x0000000510107c11 */ /* 0x000fca000f8e10ff */
[----:B------:R-:W0:Y:S04]  /*1cf0*/  LDS R18, [R16] ;  /* 0x0000000010127984 */ /* 0x000e280000000800 */
[----:B------:R-:W1:Y:S04]  /*1d00*/  LDS R23, [R16+0x4] ;  /* 0x0000040010177984 */ /* 0x000e680000000800 */
[----:B------:R-:W2:Y:S04]  /*1d10*/  LDS R25, [R16+0x8] ;  /* 0x0000080010197984 */ /* 0x000ea80000000800 */
[----:B------:R-:W3:Y:S01]  /*1d20*/  LDS R27, [R16+0xc] ;  /* 0x00000c00101b7984 */ /* 0x000ee20000000800 */
[----:B0-----:R-:W-:-:S04]  /*1d30*/  FFMA R18, R18, R19, R21 ;  /* 0x0000001312127223 */ /* 0x001fc80000000015 */
[----:B-1----:R-:W-:-:S04]  /*1d40*/  FFMA R18, R23, R20, R18 ;  /* 0x0000001417127223 */ /* 0x002fc80000000012 */
[----:B--2---:R-:W-:-:S04]  /*1d50*/  FFMA R18, R25, R22, R18 ;  /* 0x0000001619127223 */ /* 0x004fc80000000012 */
[----:B---3--:R-:W-:-:S07]  /*1d60*/  FFMA R21, R27, R24, R18 ;  /* 0x000000181b157223 */ /* 0x008fce0000000012 */
.L_x_23:
[----:B------:R-:W-:Y:S05]  /*1d70*/  BRA.U !UP3, `(.L_x_22) ;  /* 0x000000010b707547 */ /* 0x000fea000b800000 */
[----:B------:R-:W-:Y:S02]  /*1d80*/  UISETP.NE.AND UP2, UPT, UR26, 0x1, UPT ;  /* 0x000000011a00788c */ /* 0x000fe4000bf45270 */
[----:B------:R-:W-:-:S07]  /*1d90*/  UISETP.NE.AND UP3, UPT, UR27, URZ, UPT ;  /* 0x000000ff1b00728c */ /* 0x000fce000bf65270 */
[----:B------:R-:W-:Y:S05]  /*1da0*/  BRA.U !UP2, `(.L_x_24) ;  /* 0x000000010a387547 */ /* 0x000fea000b800000 */
[----:B------:R-:W0:Y:S01]  /*1db0*/  S2UR UR6, SR_CgaCtaId ;  /* 0x00000000000679c3 */ /* 0x000e220000008800 */
[----:B------:R-:W-:Y:S01]  /*1dc0*/  UMOV UR5, 0x400 ;  /* 0x0000040000057882 */ /* 0x000fe20000000000 */
[----:B------:R-:W-:Y:S01]  /*1dd0*/  IMAD.IADD R16, R11, 0x1, R14 ;  /* 0x000000010b107824 */ /* 0x000fe200078e020e */
[----:B------:R-:W-:Y:S02]  /*1de0*/  IADD3 R17, PT, PT, R12, R14, RZ ;  /* 0x0000000e0c117210 */ /* 0x000fe40007ffe0ff */
[----:B------:R-:W-:Y:S02]  /*1df0*/  IADD3 R14, PT, PT, R14, 0x2, RZ ;  /* 0x000000020e0e7810 */ /* 0x000fe40007ffe0ff */
[----:B------:R-:W-:-:S05]  /*1e00*/  LEA R17, R17, UR16, 0x2 ;  /* 0x0000001011117c11 */ /* 0x000fca000f8e10ff */
[----:B------:R-:W-:Y:S04]  /*1e10*/  LDS R19, [R17+0x80] ;  /* 0x0000800011137984 */ /* 0x000fe80000000800 */
[----:B------:R-:W-:Y:S01]  /*1e20*/  LDS R20, [R17+0x84] ;  /* 0x0000840011147984 */ /* 0x000fe20000000800 */
[----:B0-----:R-:W-:-:S06]  /*1e30*/  ULEA UR5, UR6, UR5, 0x18 ;  /* 0x0000000506057291 */ /* 0x001fcc000f8ec0ff */
[----:B------:R-:W-:-:S05]  /*1e40*/  LEA R16, R16, UR5, 0x2 ;  /* 0x0000000510107c11 */ /* 0x000fca000f8e10ff */
[----:B------:R-:W0:Y:S04]  /*1e50*/  LDS R18, [R16] ;  /* 0x0000000010127984 */ /* 0x000e280000000800 */
[----:B------:R-:W1:Y:S01]  /*1e60*/  LDS R23, [R16+0x4] ;  /* 0x0000040010177984 */ /* 0x000e620000000800 */
[----:B0-----:R-:W-:-:S04]  /*1e70*/  FFMA R18, R18, R19, R21 ;  /* 0x0000001312127223 */ /* 0x001fc80000000015 */
[----:B-1----:R-:W-:-:S07]  /*1e80*/  FFMA R21, R23, R20, R18 ;  /* 0x0000001417157223 */ /* 0x002fce0000000012 */
.L_x_24:
[----:B------:R-:W-:Y:S05]  /*1e90*/  BRA.U !UP3, `(.L_x_22) ;  /* 0x000000010b287547 */ /* 0x000fea000b800000 */
[----:B------:R-:W0:Y:S01]  /*1ea0*/  S2UR UR6, SR_CgaCtaId ;  /* 0x00000000000679c3 */ /* 0x000e220000008800 */
[----:B------:R-:W-:Y:S01]  /*1eb0*/  UMOV UR5, 0x400 ;  /* 0x0000040000057882 */ /* 0x000fe20000000000 */
[----:B------:R-:W-:Y:S01]  /*1ec0*/  IMAD.IADD R12, R12, 0x1, R14 ;  /* 0x000000010c0c7824 */ /* 0x000fe200078e020e */
[----:B------:R-:W-:-:S04]  /*1ed0*/  IADD3 R14, PT, PT, R11, R14, RZ ;  /* 0x0000000e0b0e7210 */ /* 0x000fc80007ffe0ff */
[----:B------:R-:W-:-:S06]  /*1ee0*/  LEA R12, R12, UR16, 0x2 ;  /* 0x000000100c0c7c11 */ /* 0x000fcc000f8e10ff */
[----:B------:R-:W-:Y:S01]  /*1ef0*/  LDS R12, [R12+0x80] ;  /* 0x000080000c0c7984 */ /* 0x000fe20000000800 */
[----:B0-----:R-:W-:-:S06]  /*1f00*/  ULEA UR5, UR6, UR5, 0x18 ;  /* 0x0000000506057291 */ /* 0x001fcc000f8ec0ff */
[----:B------:R-:W-:-:S06]  /*1f10*/  LEA R14, R14, UR5, 0x2 ;  /* 0x000000050e0e7c11 */ /* 0x000fcc000f8e10ff */
[----:B------:R-:W0:Y:S02]  /*1f20*/  LDS R14, [R14] ;  /* 0x000000000e0e7984 */ /* 0x000e240000000800 */
[----:B0-----:R-:W-:-:S07]  /*1f30*/  FFMA R21, R14, R12, R21 ;  /* 0x0000000c0e157223 */ /* 0x001fce0000000015 */
.L_x_22:
[----:B------:R-:W0:Y:S01]  /*1f40*/  LDCU UR5, c[0x0][0x3bc] ;  /* 0x00007780ff0577ac */ /* 0x000e220008000800 */
[C---:B------:R-:W-:Y:S01]  /*1f50*/  LEA R12, R3.reuse, UR15, 0x2 ;  /* 0x0000000f030c7c11 */ /* 0x040fe2000f8e10ff */
[C---:B------:R-:W-:Y:S01]  /*1f60*/  VIADD R14, R3.reuse, 0x1 ;  /* 0x00000001030e7836 */ /* 0x040fe20000000000 */
[----:B------:R-:W-:Y:S01]  /*1f70*/  ISETP.LT.U32.AND P1, PT, R3, 0x1f, PT ;  /* 0x0000001f0300780c */ /* 0x000fe20003f21070 */
[----:B------:R-:W1:Y:S02]  /*1f80*/  LDCU UR10, c[0x0][0x3b4] ;  /* 0x00007680ff0a77ac */ /* 0x000e640008000800 */
[----:B------:R-:W-:Y:S01]  /*1f90*/  IMAD.MOV.U32 R3, RZ, RZ, R14 ;  /* 0x000000ffff037224 */ /* 0x000fe200078e000e */
[----:B------:R-:W-:Y:S01]  /*1fa0*/  IADD3 R16, PT, PT, R14, UR24, RZ ;  /* 0x000000180e107c10 */ /* 0x000fe2000fffe0ff */
[----:B0-----:R-:W-:-:S03]  /*1fb0*/  FMUL R21, R21, UR5 ;  /* 0x0000000515157c20 */ /* 0x001fc60008400000 */
[----:B-1----:R-:W-:Y:S02]  /*1fc0*/  ISETP.GE.AND P0, PT, R16, UR10, PT ;  /* 0x0000000a10007c0c */ /* 0x002fe4000bf06270 */
[----:B------:R2:W-:Y:S01]  /*1fd0*/  STL [R12], R21 ;  /* 0x000000150c007387 */ /* 0x0005e20000100800 */
[----:B------:R-:W-:-:S10]  /*1fe0*/  FMNMX R2, R21, R2, !PT ;  /* 0x0000000215027209 */ /* 0x000fd40007800000 */
[----:B--2---:R-:W-:Y:S05]  /*1ff0*/  @!P0 BRA P1, `(.L_x_25) ;  /* 0xfffffff8004c8947 */ /* 0x004fea000083ffff */
.L_x_17:
[----:B------:R-:W-:Y:S01]  /*2000*/  FMNMX R13, R2, R13, !PT ;  /* 0x0000000d020d7209 */ /* 0x000fe20007800000 */
[----:B------:R-:W-:Y:S01]  /*2010*/  IMAD.MOV.U32 R17, RZ, RZ, 0x437c0000 ;  /* 0x437c0000ff117424 */ /* 0x000fe200078e00ff */
[----:B01----:R-:W-:-:S03]  /*2020*/  MOV R3, 0x3bbb989d ;  /* 0x3bbb989d00037802 */ /* 0x003fc60000000f00 */
[----:B------:R-:W-:-:S04]  /*2030*/  FADD R0, -R13, R0 ;  /* 0x000000000d007221 */ /* 0x000fc80000000100 */
[----:B------:R-:W-:-:S04]  /*2040*/  FFMA.SAT R2, R0, R3, 0.5 ;  /* 0x3f00000000027423 */ /* 0x000fc80000002003 */
[----:B------:R-:W-:-:S04]  /*2050*/  FFMA.RM R2, R2, R17, 12582913 ;  /* 0x4b40000102027423 */ /* 0x000fc80000004011 */
[C---:B------:R-:W-:Y:S01]  /*2060*/  FADD R3, R2.reuse, -12583039 ;  /* 0xcb40007f02037421 */ /* 0x040fe20000000000 */
[----:B------:R-:W-:-:S03]  /*2070*/  SHF.L.U32 R2, R2, 0x17, RZ ;  /* 0x0000001702027819 */ /* 0x000fc600000006ff */
[----:B------:R-:W-:-:S04]  /*2080*/  FFMA R3, R0, 1.4426950216293334961, -R3 ;  /* 0x3fb8aa3b00037823 */ /* 0x000fc80000000803 */
[----:B------:R-:W-:-:S04]  /*2090*/  FFMA R12, R0, 1.925963033500011079e-08, R3 ;  /* 0x32a57060000c7823 */ /* 0x000fc80000000003 */
[----:B------:R-:W0:Y:S02]  /*20a0*/  MUFU.EX2 R3, R12 ;  /* 0x0000000c00037308 */ /* 0x000e240000000800 */
[----:B0-----:R-:W-:Y:S01]  /*20b0*/  FMUL R0, R2, R3 ;  /* 0x0000000302007220 */ /* 0x001fe20000400000 */
[----:B------:R-:W-:-:S03]  /*20c0*/  IMAD.MOV.U32 R3, RZ, RZ, RZ ;  /* 0x000000ffff037224 */ /* 0x000fc600078e00ff */
[----:B------:R-:W-:Y:S01]  /*20d0*/  FMUL R0, R0, R15 ;  /* 0x0000000f00007220 */ /* 0x000fe20000400000 */
[----:B------:R-:W-:Y:S06]  /*20e0*/  BRA.U UP1, `(.L_x_26) ;  /* 0x0000000101587547 */ /* 0x000fec000b800000 */
[----:B------:R-:W-:-:S07]  /*20f0*/  CS2R R2, SRZ ;  /* 0x0000000000027805 */ /* 0x000fce000001ff00 */
.L_x_27:
[----:B------:R-:W-:-:S05]  /*2100*/  LEA R12, R2, UR15, 0x2 ;  /* 0x0000000f020c7c11 */ /* 0x000fca000f8e10ff */
[----:B------:R-:W2:Y:S01]  /*2110*/  LDL R14, [R12] ;  /* 0x000000000c0e7983 */ /* 0x000ea20000100800 */
[----:B------:R-:W-:Y:S02]  /*2120*/  HFMA2 R15, -RZ, RZ, 0.96630859375, -0.0022525787353515625 ;  /* 0x3bbb989dff0f7431 */ /* 0x000fe400000001ff */
[----:B------:R-:W-:Y:S01]  /*2130*/  IMAD.MOV.U32 R16, RZ, RZ, 0x437c0000 ;  /* 0x437c0000ff107424 */ /* 0x000fe200078e00ff */
[----:B------:R-:W-:Y:S01]  /*2140*/  ISETP.LT.U32.AND P1, PT, R2, 0x1f, PT ;  /* 0x0000001f0200780c */ /* 0x000fe20003f21070 */
[----:B--2---:R-:W-:-:S04]  /*2150*/  FADD R14, -R13, R14 ;  /* 0x0000000e0d0e7221 */ /* 0x004fc80000000100 */
        /* <DEDUP_REMOVED lines=8> */
[----:B------:R-:W-:-:S03]  /*21e0*/  VIADD R15, R2, 0x1 ;  /* 0x00000001020f7836 */ /* 0x000fc60000000000 */
[----:B------:R-:W-:Y:S01]  /*21f0*/  FADD R3, R14, R3 ;  /* 0x000000030e037221 */ /* 0x000fe20000000000 */
[----:B------:R0:W-:Y:S01]  /*2200*/  STL [R12], R14 ;  /* 0x0000000e0c007387 */ /* 0x0001e20000100800 */
[----:B------:R-:W-:Y:S01]  /*2210*/  IADD3 R16, PT, PT, R15, UR24, RZ ;  /* 0x000000180f107c10 */ /* 0x000fe2000fffe0ff */
[----:B------:R-:W-:-:S03]  /*2220*/  IMAD.MOV.U32 R2, RZ, RZ, R15 ;  /* 0x000000ffff027224 */ /* 0x000fc600078e000f */
[----:B------:R-:W-:-:S13]  /*2230*/  ISETP.GE.AND P0, PT, R16, UR10, PT ;  /* 0x0000000a10007c0c */ /* 0x000fda000bf06270 */
[----:B0-----:R-:W-:Y:S05]  /*2240*/  @!P0 BRA P1, `(.L_x_27) ;  /* 0xfffffffc00ac8947 */ /* 0x001fea000083ffff */
.L_x_26:
[----:B------:R-:W-:Y:S01]  /*2250*/  FADD R17, R0, R3 ;  /* 0x0000000300117221 */ /* 0x000fe20000000000 */
[----:B------:R-:W-:Y:S03]  /*2260*/  BSSY.RECONVERGENT B0, `(.L_x_28) ;  /* 0x000000d000007945 */ /* 0x000fe60003800200 */
[----:B------:R-:W0:Y:S01]  /*2270*/  MUFU.RCP R2, R17 ;  /* 0x0000001100027308 */ /* 0x000e220000001000 */
[----:B------:R-:W-:-:S07]  /*2280*/  MOV R15, R17 ;  /* 0x00000011000f7202 */ /* 0x000fce0000000f00 */
[----:B------:R-:W1:Y:S01]  /*2290*/  FCHK P0, R0, R17 ;  /* 0x0000001100007302 */ /* 0x000e620000000000 */
[----:B0-----:R-:W-:-:S04]  /*22a0*/  FFMA R3, -R17, R2, 1 ;  /* 0x3f80000011037423 */ /* 0x001fc80000000102 */
[----:B------:R-:W-:-:S04]  /*22b0*/  FFMA R3, R2, R3, R2 ;  /* 0x0000000302037223 */ /* 0x000fc80000000002 */
[----:B------:R-:W-:-:S04]  /*22c0*/  FFMA R12, R0, R3, RZ ;  /* 0x00000003000c7223 */ /* 0x000fc800000000ff */
[----:B------:R-:W-:-:S04]  /*22d0*/  FFMA R2, -R17, R12, R0 ;  /* 0x0000000c11027223 */ /* 0x000fc80000000100 */
[----:B------:R-:W-:Y:S01]  /*22e0*/  FFMA R12, R3, R2, R12 ;  /* 0x00000002030c7223 */ /* 0x000fe2000000000c */
[----:B-1----:R-:W-:Y:S06]  /*22f0*/  @!P0 BRA `(.L_x_29) ;  /* 0x00000000000c8947 */ /* 0x002fec0003800000 */
[----:B------:R-:W-:-:S07]  /*2300*/  MOV R2, 0x2320 ;  /* 0x0000232000027802 */ /* 0x000fce0000000f00 */
[----:B------:R-:W-:Y:S05]  /*2310*/  CALL.REL.NOINC `($__internal_1_$__cuda_sm3x_div_rn_noftz_f32_slowpath) ;  /* 0x0000000c00d87944 */ /* 0x000fea0003c00000 */
[----:B------:R-:W-:-:S07]  /*2320*/  IMAD.MOV.U32 R12, RZ, RZ, R0 ;  /* 0x000000ffff0c7224 */ /* 0x000fce00078e0000 */
.L_x_29:
[----:B------:R-:W-:Y:S05]  /*2330*/  BSYNC.RECONVERGENT B0 ;  /* 0x0000000000007941 */ /* 0x000fea0003800200 */
.L_x_28:
[----:B------:R-:W-:Y:S01]  /*2340*/  IADD3 R0, PT, PT, R15, 0x1800000, RZ ;  /* 0x018000000f007810 */ /* 0x000fe20007ffe0ff */
[----:B------:R-:W-:Y:S03]  /*2350*/  BSSY.RECONVERGENT B0, `(.L_x_30) ;  /* 0x000000b000007945 */ /* 0x000fe60003800200 */
[----:B------:R-:W-:-:S04]  /*2360*/  LOP3.LUT R0, R0, 0x7f800000, RZ, 0xc0, !PT ;  /* 0x7f80000000007812 */ /* 0x000fc800078ec0ff */
[----:B------:R-:W-:-:S13]  /*2370*/  ISETP.GT.U32.AND P0, PT, R0, 0x1ffffff, PT ;  /* 0x01ffffff0000780c */ /* 0x000fda0003f04070 */
[----:B------:R-:W-:Y:S05]  /*2380*/  @P0 BRA `(.L_x_31) ;  /* 0x00000000000c0947 */ /* 0x000fea0003800000 */
[----:B------:R-:W-:-:S07]  /*2390*/  MOV R14, 0x23b0 ;  /* 0x000023b0000e7802 */ /* 0x000fce0000000f00 */
[----:B------:R-:W-:Y:S05]  /*23a0*/  CALL.REL.NOINC `($__internal_0_$__cuda_sm20_rcp_rn_f32_slowpath) ;  /* 0x0000000800d87944 */ /* 0x000fea0003c00000 */
[----:B------:R-:W-:Y:S05]  /*23b0*/  BRA `(.L_x_32) ;  /* 0x0000000000107947 */ /* 0x000fea0003800000 */
.L_x_31:
[----:B------:R-:W0:Y:S02]  /*23c0*/  MUFU.RCP R0, R15 ;  /* 0x0000000f00007308 */ /* 0x000e240000001000 */
[----:B0-----:R-:W-:-:S04]  /*23d0*/  FFMA R2, R15, R0, -1 ;  /* 0xbf8000000f027423 */ /* 0x001fc80000000000 */
[----:B------:R-:W-:-:S04]  /*23e0*/  FADD.FTZ R3, -R2, -RZ ;  /* 0x800000ff02037221 */ /* 0x000fc80000010100 */
[----:B------:R-:W-:-:S07]  /*23f0*/  FFMA R0, R0, R3, R0 ;  /* 0x0000000300007223 */ /* 0x000fce0000000000 */
.L_x_32:
[----:B------:R-:W-:Y:S05]  /*2400*/  BSYNC.RECONVERGENT B0 ;  /* 0x0000000000007941 */ /* 0x000fea0003800200 */
.L_x_30:
[----:B------:R-:W-:Y:S05]  /*2410*/  @!P2 BRA `(.L_x_33) ;  /* 0x0000000800a8a947 */ /* 0x000fea0003800000 */
[----:B------:R-:W-:Y:S05]  /*2420*/  BRA.U UP1, `(.L_x_34) ;  /* 0x0000000101787547 */ /* 0x000fea000b800000 */
[----:B------:R-:W-:-:S05]  /*2430*/  UMOV UR5, URZ ;  /* 0x000000ff00057c82 */ /* 0x000fca0008000000 */
.L_x_36:
[----:B0-----:R-:W0:Y:S01]  /*2440*/  LDC.64 R2, c[0x0][0x398] ;  /* 0x0000e600ff027b82 */ /* 0x001e220000000a00 */
[----:B------:R-:W-:Y:S01]  /*2450*/  VIADD R17, R10, UR5 ;  /* 0x000000050a117c36 */ /* 0x000fe20008000000 */
[----:B------:R-:W1:Y:S03]  /*2460*/  LDCU UR20, c[0x0][0x3b4] ;  /* 0x00007680ff1477ac */ /* 0x000e660008000800 */
[----:B0-----:R-:W-:-:S05]  /*2470*/  IMAD.WIDE R2, R17, 0x4, R2 ;  /* 0x0000000411027825 */ /* 0x001fca00078e0202 */
[----:B------:R0:W5:Y:S01]  /*2480*/  LDG.E R18, desc[UR12][R2.64] ;  /* 0x0000000c02127981 */ /* 0x000162000c1e1900 */
[----:B------:R-:W-:Y:S01]  /*2490*/  HFMA2 R17, -RZ, RZ, 0, 0 ;  /* 0x00000000ff117431 */ /* 0x000fe200000001ff */
[----:B-1----:R-:W-:-:S06]  /*24a0*/  UMOV UR6, URZ ;  /* 0x000000ff00067c82 */ /* 0x002fcc0008000000 */
.L_x_35:
[----:B------:R-:W-:-:S09]  /*24b0*/  ULEA UR10, UR6, UR15, 0x2 ;  /* 0x0000000f060a7291 */ /* 0x000fd2000f8e10ff */
[----:B------:R-:W2:Y:S01]  /*24c0*/  LDL R14, [UR10] ;  /* 0x0000000aff0e7983 */ /* 0x000ea20008100800 */
[----:B------:R-:W-:Y:S02]  /*24d0*/  UIMAD UR10, UR17, UR6, UR5 ;  /* 0x00000006110a72a4 */ /* 0x000fe4000f8e0205 */
[----:B------:R-:W-:Y:S02]  /*24e0*/  IMAD.U32 R19, RZ, RZ, UR6 ;  /* 0x00000006ff137e24 */ /* 0x000fe4000f8e00ff */
[----:B------:R-:W-:-:S03]  /*24f0*/  ULEA UR10, UR10, UR8, 0x2 ;  /* 0x000000080a0a7291 */ /* 0x000fc6000f8e10ff */
[----:B------:R-:W-:-:S06]  /*2500*/  ISETP.LT.U32.AND P1, PT, R19, 0x1f, PT ;  /* 0x0000001f1300780c */ /* 0x000fcc0003f21070 */
[----:B------:R-:W2:Y:S01]  /*2510*/  LDS R16, [UR10+0x100] ;  /* 0x0001000aff107984 */ /* 0x000ea20008000800 */
[----:B------:R-:W-:-:S04]  /*2520*/  UIADD3 UR10, UPT, UPT, UR6, 0x1, URZ ;  /* 0x00000001060a7890 */ /* 0x000fc8000fffe0ff */
[----:B------:R-:W-:-:S03]  /*2530*/  UIADD3 UR19, UPT, UPT, UR24, UR10, URZ ;  /* 0x0000000a18137290 */ /* 0x000fc6000fffe0ff */
[----:B------:R-:W-:Y:S01]  /*2540*/  UMOV UR6, UR10 ;  /* 0x0000000a00067c82 */ /* 0x000fe20008000000 */
[----:B------:R-:W-:-:S06]  /*2550*/  UISETP.GE.AND UP1, UPT, UR19, UR20, UPT ;  /* 0x000000141300728c */ /* 0x000fcc000bf26270 */
[----:B------:R-:W-:Y:S01]  /*2560*/  PLOP3.LUT P0, PT, PT, PT, UP1, 0x80, 0x8 ;  /* 0x000000000008781c */ /* 0x000fe20003f0f018 */
[----:B--2---:R-:W-:-:S12]  /*2570*/  FFMA R17, R14, R16, R17 ;  /* 0x000000100e117223 */ /* 0x004fd80000000011 */
[----:B------:R-:W-:Y:S05]  /*2580*/  @!P0 BRA P1, `(.L_x_35) ;  /* 0xfffffffc00c88947 */ /* 0x000fea000083ffff */
[----:B------:R-:W-:Y:S01]  /*2590*/  FMUL R17, R17, R0 ;  /* 0x0000000011117220 */ /* 0x000fe20000400000 */
[----:B------:R-:W1:Y:S03]  /*25a0*/  LDCU UR6, c[0x0][0x3b8] ;  /* 0x00007700ff0677ac */ /* 0x000e660008000800 */
[----:B-----5:R-:W-:Y:S01]  /*25b0*/  FFMA R17, R18, R12, R17 ;  /* 0x0000000c12117223 */ /* 0x020fe20000000011 */
[----:B------:R-:W-:-:S04]  /*25c0*/  UIADD3 UR5, UPT, UPT, UR5, 0x1, URZ ;  /* 0x0000000105057890 */ /* 0x000fc8000fffe0ff */
[----:B------:R2:W-:Y:S01]  /*25d0*/  STG.E desc[UR12][R2.64], R17 ;  /* 0x0000001102007986 */ /* 0x0005e2000c10190c */
[----:B-1----:R-:W-:-:S09]  /*25e0*/  UISETP.NE.AND UP1, UPT, UR5, UR6, UPT ;  /* 0x000000060500728c */ /* 0x002fd2000bf25270 */
[----:B--2---:R-:W-:Y:S05]  /*25f0*/  BRA.U !UP1, `(.L_x_33) ;  /* 0x0000000909307547 */ /* 0x004fea000b800000 */
[----:B------:R-:W-:Y:S05]  /*2600*/  BRA `(.L_x_36) ;  /* 0xfffffffc008c7947 */ /* 0x000fea000383ffff */
.L_x_34:
[----:B------:R-:W-:Y:S01]  /*2610*/  UISETP.GE.U32.AND UP1, UPT, UR18, 0xf, UPT ;  /* 0x0000000f1200788c */ /* 0x000fe2000bf26070 */
[----:B------:R-:W-:-:S08]  /*2620*/  UMOV UR5, URZ ;  /* 0x000000ff00057c82 */ /* 0x000fd00008000000 */
[----:B------:R-:W-:Y:S05]  /*2630*/  BRA.U !UP1, `(.L_x_37) ;  /* 0x0000000109ec7547 */ /* 0x000fea000b800000 */
[----:B------:R-:W0:Y:S01]  /*2640*/  LDCU UR5, c[0x0][0x3b8] ;  /* 0x00007700ff0577ac */ /* 0x000e220008000800 */
[----:B------:R-:W-:Y:S01]  /*2650*/  FMUL R17, RZ, R0 ;  /* 0x00000000ff117220 */ /* 0x000fe20000400000 */
[----:B0-----:R-:W-:-:S03]  /*2660*/  ULOP3.LUT UR6, UR5, 0x7ffffff0, URZ, 0xc0, !UPT ;  /* 0x7ffffff005067892 */ /* 0x001fc6000f8ec0ff */
[----:B------:R-:W-:-:S09]  /*2670*/  UMOV UR5, URZ ;  /* 0x000000ff00057c82 */ /* 0x000fd20008000000 */
.L_x_38:
[----:B0-----:R-:W0:Y:S01]  /*2680*/  LDC.64 R2, c[0x0][0x398] ;  /* 0x0000e600ff027b82 */ /* 0x001e220000000a00 */
[----:B------:R-:W-:-:S05]  /*2690*/  IADD3 R19, PT, PT, R10, UR5, RZ ;  /* 0x000000050a137c10 */ /* 0x000fca000fffe0ff */
[----:B0-----:R-:W-:-:S05]  /*26a0*/  IMAD.WIDE R2, R19, 0x4, R2 ;  /* 0x0000000413027825 */ /* 0x001fca00078e0202 */
[----:B------:R-:W2:Y:S04]  /*26b0*/  LDG.E R14, desc[UR12][R2.64] ;  /* 0x0000000c020e7981 */ /* 0x000ea8000c1e1900 */
[----:B------:R-:W3:Y:S04]  /*26c0*/  LDG.E R21, desc[UR12][R2.64+0x10] ;  /* 0x0000100c02157981 */ /* 0x000ee8000c1e1900 */
[----:B------:R-:W4:Y:S04]  /*26d0*/  LDG.E R24, desc[UR12][R2.64+0x4] ;  /* 0x0000040c02187981 */ /* 0x000f28000c1e1900 */
[----:B------:R-:W5:Y:S04]  /*26e0*/  LDG.E R26, desc[UR12][R2.64+0x8] ;  /* 0x0000080c021a7981 */ /* 0x000f68000c1e1900 */
[----:B------:R-:W5:Y:S04]  /*26f0*/  LDG.E R28, desc[UR12][R2.64+0xc] ;  /* 0x00000c0c021c7981 */ /* 0x000f68000c1e1900 */
[----:B------:R-:W5:Y:S04]  /*2700*/  LDG.E R16, desc[UR12][R2.64+0x18] ;  /* 0x0000180c02107981 */ /* 0x000f68000c1e1900 */
[----:B------:R-:W5:Y:S04]  /*2710*/  LDG.E R20, desc[UR12][R2.64+0x1c] ;  /* 0x00001c0c02147981 */ /* 0x000f68000c1e1900 */
[----:B------:R-:W5:Y:S04]  /*2720*/  LDG.E R22, desc[UR12][R2.64+0x20] ;  /* 0x0000200c02167981 */ /* 0x000f68000c1e1900 */
[----:B------:R-:W5:Y:S04]  /*2730*/  LDG.E R18, desc[UR12][R2.64+0x24] ;  /* 0x0000240c02127981 */ /* 0x000f68000c1e1900 */
[----:B------:R-:W5:Y:S01]  /*2740*/  LDG.E R23, desc[UR12][R2.64+0x2c] ;  /* 0x00002c0c02177981 */ /* 0x000f62000c1e1900 */
[----:B--2---:R-:W-:-:S03]  /*2750*/  FFMA R19, R14, R12, R17 ;  /* 0x0000000c0e137223 */ /* 0x004fc60000000011 */
[----:B------:R-:W2:Y:S01]  /*2760*/  LDG.E R14, desc[UR12][R2.64+0x14] ;  /* 0x0000140c020e7981 */ /* 0x000ea2000c1e1900 */
[----:B---3--:R-:W-:-:S03]  /*2770*/  FFMA R21, R21, R12, R17 ;  /* 0x0000000c15157223 */ /* 0x008fc60000000011 */
[----:B------:R-:W-:Y:S01]  /*2780*/  STG.E desc[UR12][R2.64], R19 ;  /* 0x0000001302007986 */ /* 0x000fe2000c10190c */
[----:B----4-:R-:W-:-:S03]  /*2790*/  FFMA R25, R24, R12, R17 ;  /* 0x0000000c18197223 */ /* 0x010fc60000000011 */
[----:B------:R0:W-:Y:S01]  /*27a0*/  STG.E desc[UR12][R2.64+0x10], R21 ;  /* 0x0000101502007986 */ /* 0x0001e2000c10190c */
[----:B-----5:R-:W-:-:S03]  /*27b0*/  FFMA R27, R26, R12, R17 ;  /* 0x0000000c1a1b7223 */ /* 0x020fc60000000011 */
[----:B------:R-:W3:Y:S01]  /*27c0*/  LDG.E R24, desc[UR12][R2.64+0x28] ;  /* 0x0000280c02187981 */ /* 0x000ee2000c1e1900 */
[----:B------:R-:W-:-:S03]  /*27d0*/  FFMA R29, R28, R12, R17 ;  /* 0x0000000c1c1d7223 */ /* 0x000fc60000000011 */
[----:B------:R-:W4:Y:S04]  /*27e0*/  LDG.E R26, desc[UR12][R2.64+0x30] ;  /* 0x0000300c021a7981 */ /* 0x000f28000c1e1900 */
[----:B0-----:R-:W5:Y:S04]  /*27f0*/  LDG.E R21, desc[UR12][R2.64+0x34] ;  /* 0x0000340c02157981 */ /* 0x001f68000c1e1900 */
[----:B------:R-:W5:Y:S04]  /*2800*/  LDG.E R19, desc[UR12][R2.64+0x38] ;  /* 0x0000380c02137981 */ /* 0x000f68000c1e1900 */
[----:B------:R-:W5:Y:S01]  /*2810*/  LDG.E R28, desc[UR12][R2.64+0x3c] ;  /* 0x00003c0c021c7981 */ /* 0x000f62000c1e1900 */
[----:B------:R-:W-:-:S03]  /*2820*/  FFMA R16, R16, R12, R17 ;  /* 0x0000000c10107223 */ /* 0x000fc60000000011 */
[----:B------:R0:W-:Y:S01]  /*2830*/  STG.E desc[UR12][R2.64+0x4], R25 ;  /* 0x0000041902007986 */ /* 0x0001e2000c10190c */
[----:B------:R-:W-:-:S03]  /*2840*/  FFMA R23, R23, R12, R17 ;  /* 0x0000000c17177223 */ /* 0x000fc60000000011 */
[----:B------:R1:W-:Y:S04]  /*2850*/  STG.E desc[UR12][R2.64+0x8], R27 ;  /* 0x0000081b02007986 */ /* 0x0003e8000c10190c */
[----:B------:R1:W-:Y:S01]  /*2860*/  STG.E desc[UR12][R2.64+0xc], R29 ;  /* 0x00000c1d02007986 */ /* 0x0003e2000c10190c */
[-CC-:B0-----:R-:W-:Y:S01]  /*2870*/  FFMA R25, R20, R12.reuse, R17.reuse ;  /* 0x0000000c14197223 */ /* 0x181fe20000000011 */
[-CC-:B-1----:R-:W-:Y:S01]  /*2880*/  FFMA R27, R22, R12.reuse, R17.reuse ;  /* 0x0000000c161b7223 */ /* 0x182fe20000000011 */
[----:B------:R-:W-:Y:S01]  /*2890*/  FFMA R29, R18, R12, R17 ;  /* 0x0000000c121d7223 */ /* 0x000fe20000000011 */
[----:B------:R0:W-:Y:S04]  /*28a0*/  STG.E desc[UR12][R2.64+0x18], R16 ;  /* 0x0000181002007986 */ /* 0x0001e8000c10190c */
[----:B------:R0:W-:Y:S04]  /*28b0*/  STG.E desc[UR12][R2.64+0x1c], R25 ;  /* 0x00001c1902007986 */ /* 0x0001e8000c10190c */
[----:B------:R0:W-:Y:S04]  /*28c0*/  STG.E desc[UR12][R2.64+0x20], R27 ;  /* 0x0000201b02007986 */ /* 0x0001e8000c10190c */
[----:B------:R0:W-:Y:S04]  /*28d0*/  STG.E desc[UR12][R2.64+0x24], R29 ;  /* 0x0000241d02007986 */ /* 0x0001e8000c10190c */
[----:B------:R0:W-:Y:S01]  /*28e0*/  STG.E desc[UR12][R2.64+0x2c], R23 ;  /* 0x00002c1702007986 */ /* 0x0001e2000c10190c */
[----:B------:R-:W-:-:S04]  /*28f0*/  UIADD3 UR5, UPT, UPT, UR5, 0x10, URZ ;  /* 0x0000001005057890 */ /* 0x000fc8000fffe0ff */
[----:B------:R-:W-:Y:S01]  /*2900*/  UISETP.NE.AND UP1, UPT, UR5, UR6, UPT ;  /* 0x000000060500728c */ /* 0x000fe2000bf25270 */
[----:B--2---:R-:W-:-:S05]  /*2910*/  FFMA R14, R14, R12, R17 ;  /* 0x0000000c0e0e7223 */ /* 0x004fca0000000011 */
[----:B------:R0:W-:Y:S01]  /*2920*/  STG.E desc[UR12][R2.64+0x14], R14 ;  /* 0x0000140e02007986 */ /* 0x0001e2000c10190c */
[-CC-:B---3--:R-:W-:Y:S01]  /*2930*/  FFMA R24, R24, R12.reuse, R17.reuse ;  /* 0x0000000c18187223 */ /* 0x188fe20000000011 */
[-CC-:B----4-:R-:W-:Y:S01]  /*2940*/  FFMA R26, R26, R12.reuse, R17.reuse ;  /* 0x0000000c1a1a7223 */ /* 0x190fe20000000011 */
[-CC-:B-----5:R-:W-:Y:S01]  /*2950*/  FFMA R21, R21, R12.reuse, R17.reuse ;  /* 0x0000000c15157223 */ /* 0x1a0fe20000000011 */
[-CC-:B------:R-:W-:Y:S01]  /*2960*/  FFMA R19, R19, R12.reuse, R17.reuse ;  /* 0x0000000c13137223 */ /* 0x180fe20000000011 */
[----:B------:R-:W-:Y:S01]  /*2970*/  FFMA R28, R28, R12, R17 ;  /* 0x0000000c1c1c7223 */ /* 0x000fe20000000011 */
[----:B------:R0:W-:Y:S04]  /*2980*/  STG.E desc[UR12][R2.64+0x28], R24 ;  /* 0x0000281802007986 */ /* 0x0001e8000c10190c */
[----:B------:R0:W-:Y:S04]  /*2990*/  STG.E desc[UR12][R2.64+0x30], R26 ;  /* 0x0000301a02007986 */ /* 0x0001e8000c10190c */
[----:B------:R0:W-:Y:S04]  /*29a0*/  STG.E desc[UR12][R2.64+0x34], R21 ;  /* 0x0000341502007986 */ /* 0x0001e8000c10190c */
[----:B------:R0:W-:Y:S04]  /*29b0*/  STG.E desc[UR12][R2.64+0x38], R19 ;  /* 0x0000381302007986 */ /* 0x0001e8000c10190c */
[----:B------:R0:W-:Y:S01]  /*29c0*/  STG.E desc[UR12][R2.64+0x3c], R28 ;  /* 0x00003c1c02007986 */ /* 0x0001e2000c10190c */
[----:B------:R-:W-:Y:S05]  /*29d0*/  BRA.U UP1, `(.L_x_38) ;  /* 0xfffffffd01287547 */ /* 0x000fea000b83ffff */
[----:B------:R-:W-:-:S05]  /*29e0*/  UMOV UR5, UR6 ;  /* 0x0000000600057c82 */ /* 0x000fca0008000000 */
.L_x_37:
[----:B------:R-:W1:Y:S02]  /*29f0*/  LDCU UR6, c[0x0][0x3b8] ;  /* 0x00007700ff0677ac */ /* 0x000e640008000800 */
[----:B-1----:R-:W-:-:S04]  /*2a00*/  ULOP3.LUT UR6, UR6, 0xf, URZ, 0xc0, !UPT ;  /* 0x0000000f06067892 */ /* 0x002fc8000f8ec0ff */
[----:B------:R-:W-:-:S09]  /*2a10*/  UISETP.NE.AND UP1, UPT, UR6, URZ, UPT ;  /* 0x000000ff0600728c */ /* 0x000fd2000bf25270 */
[----:B------:R-:W-:Y:S05]  /*2a20*/  BRA.U !UP1, `(.L_x_33) ;  /* 0x0000000509247547 */ /* 0x000fea000b800000 */
[----:B------:R-:W-:Y:S02]  /*2a30*/  UIADD3 UR6, UPT, UPT, UR6, -0x1, URZ ;  /* 0xffffffff06067890 */ /* 0x000fe4000fffe0ff */
[----:B------:R-:W-:Y:S02]  /*2a40*/  UISETP.NE.AND UP2, UPT, UR25, URZ, UPT ;  /* 0x000000ff1900728c */ /* 0x000fe4000bf45270 */
[----:B------:R-:W-:-:S09]  /*2a50*/  UISETP.GE.U32.AND UP1, UPT, UR6, 0x7, UPT ;  /* 0x000000070600788c */ /* 0x000fd2000bf26070 */
[----:B------:R-:W-:Y:S05]  /*2a60*/  BRA.U !UP1, `(.L_x_39) ;  /* 0x0000000109747547 */ /* 0x000fea000b800000 */
[----:B0-----:R-:W0:Y:S01]  /*2a70*/  LDC.64 R2, c[0x0][0x398] ;  /* 0x0000e600ff027b82 */ /* 0x001e220000000a00 */
[----:B------:R-:W-:-:S04]  /*2a80*/  VIADD R17, R10, UR5 ;  /* 0x000000050a117c36 */ /* 0x000fc80008000000 */
        /* <DEDUP_REMOVED lines=8> */
[----:B------:R-:W5:Y:S01]  /*2b10*/  LDG.E R17, desc[UR12][R2.64+0x1c] ;  /* 0x00001c0c02117981 */ /* 0x000f62000c1e1900 */
[----:B------:R-:W-:Y:S01]  /*2b20*/  FMUL R19, RZ, R0 ;  /* 0x00000000ff137220 */ /* 0x000fe20000400000 */
[----:B------:R-:W-:-:S03]  /*2b30*/  UIADD3 UR5, UPT, UPT, UR5, 0x8, URZ ;  /* 0x0000000805057890 */ /* 0x000fc6000fffe0ff */
[-CC-:B--2---:R-:W-:Y:S01]  /*2b40*/  FFMA R21, R14, R12.reuse, R19.reuse ;  /* 0x0000000c0e157223 */ /* 0x184fe20000000013 */
[----:B---3--:R-:W-:-:S04]  /*2b50*/  FFMA R23, R16, R12, R19 ;  /* 0x0000000c10177223 */ /* 0x008fc80000000013 */
[----:B------:R1:W-:Y:S01]  /*2b60*/  STG.E desc[UR12][R2.64], R21 ;  /* 0x0000001502007986 */ /* 0x0003e2000c10190c */
[----:B----4-:R-:W-:-:S03]  /*2b70*/  FFMA R25, R18, R12, R19 ;  /* 0x0000000c12197223 */ /* 0x010fc60000000013 */
[----:B------:R1:W-:Y:S01]  /*2b80*/  STG.E desc[UR12][R2.64+0x4], R23 ;  /* 0x0000041702007986 */ /* 0x0003e2000c10190c */
[----:B-----5:R-:W-:-:S03]  /*2b90*/  FFMA R27, R20, R12, R19 ;  /* 0x0000000c141b7223 */ /* 0x020fc60000000013 */
[----:B------:R1:W-:Y:S01]  /*2ba0*/  STG.E desc[UR12][R2.64+0x8], R25 ;  /* 0x0000081902007986 */ /* 0x0003e2000c10190c */
[----:B------:R-:W-:-:S03]  /*2bb0*/  FFMA R29, R22, R12, R19 ;  /* 0x0000000c161d7223 */ /* 0x000fc60000000013 */
[----:B------:R1:W-:Y:S01]  /*2bc0*/  STG.E desc[UR12][R2.64+0xc], R27 ;  /* 0x00000c1b02007986 */ /* 0x0003e2000c10190c */
[----:B------:R-:W-:-:S03]  /*2bd0*/  FFMA R24, R24, R12, R19 ;  /* 0x0000000c18187223 */ /* 0x000fc60000000013 */
[----:B------:R1:W-:Y:S01]  /*2be0*/  STG.E desc[UR12][R2.64+0x10], R29 ;  /* 0x0000101d02007986 */ /* 0x0003e2000c10190c */
[----:B------:R-:W-:-:S03]  /*2bf0*/  FFMA R26, R26, R12, R19 ;  /* 0x0000000c1a1a7223 */ /* 0x000fc60000000013 */
[----:B------:R1:W-:Y:S01]  /*2c00*/  STG.E desc[UR12][R2.64+0x14], R24 ;  /* 0x0000141802007986 */ /* 0x0003e2000c10190c */
[----:B------:R-:W-:-:S03]  /*2c10*/  FFMA R17, R17, R12, R19 ;  /* 0x0000000c11117223 */ /* 0x000fc60000000013 */
[----:B------:R1:W-:Y:S04]  /*2c20*/  STG.E desc[UR12][R2.64+0x18], R26 ;  /* 0x0000181a02007986 */ /* 0x0003e8000c10190c */
[----:B------:R1:W-:Y:S02]  /*2c30*/  STG.E desc[UR12][R2.64+0x1c], R17 ;  /* 0x00001c1102007986 */ /* 0x0003e4000c10190c */
.L_x_39:
[----:B------:R-:W-:Y:S05]  /*2c40*/  BRA.U !UP2, `(.L_x_33) ;  /* 0x000000010a9c7547 */ /* 0x000fea000b800000 */
[----:B------:R-:W-:Y:S02]  /*2c50*/  UIADD3 UR6, UPT, UPT, UR25, -0x1, URZ ;  /* 0xffffffff19067890 */ /* 0x000fe4000fffe0ff */
[----:B------:R-:W-:Y:S02]  /*2c60*/  UISETP.NE.AND UP2, UPT, UR26, URZ, UPT ;  /* 0x000000ff1a00728c */ /* 0x000fe4000bf45270 */
[----:B------:R-:W-:-:S09]  /*2c70*/  UISETP.GE.U32.AND UP1, UPT, UR6, 0x3, UPT ;  /* 0x000000030600788c */ /* 0x000fd2000bf26070 */
[----:B------:R-:W-:Y:S05]  /*2c80*/  BRA.U !UP1, `(.L_x_40) ;  /* 0x0000000109447547 */ /* 0x000fea000b800000 */
[----:B01----:R-:W0:Y:S01]  /*2c90*/  LDC.64 R2, c[0x0][0x398] ;  /* 0x0000e600ff027b82 */ /* 0x003e220000000a00 */
[----:B------:R-:W-:-:S05]  /*2ca0*/  IADD3 R17, PT, PT, R10, UR5, RZ ;  /* 0x000000050a117c10 */ /* 0x000fca000fffe0ff */
[----:B0-----:R-:W-:-:S05]  /*2cb0*/  IMAD.WIDE R2, R17, 0x4, R2 ;  /* 0x0000000411027825 */ /* 0x001fca00078e0202 */
[----:B------:R-:W2:Y:S04]  /*2cc0*/  LDG.E R17, desc[UR12][R2.64] ;  /* 0x0000000c02117981 */ /* 0x000ea8000c1e1900 */
[----:B------:R-:W3:Y:S04]  /*2cd0*/  LDG.E R19, desc[UR12][R2.64+0x4] ;  /* 0x0000040c02137981 */ /* 0x000ee8000c1e1900 */
[----:B------:R-:W4:Y:S04]  /*2ce0*/  LDG.E R21, desc[UR12][R2.64+0x8] ;  /* 0x0000080c02157981 */ /* 0x000f28000c1e1900 */
        /* <DEDUP_REMOVED lines=9> */
[----:B------:R2:W-:Y:S04]  /*2d80*/  STG.E desc[UR12][R2.64+0x8], R21 ;  /* 0x0000081502007986 */ /* 0x0005e8000c10190c */
[----:B------:R2:W-:Y:S02]  /*2d90*/  STG.E desc[UR12][R2.64+0xc], R23 ;  /* 0x00000c1702007986 */ /* 0x0005e4000c10190c */
.L_x_40:
[----:B------:R-:W-:Y:S05]  /*2da0*/  BRA.U !UP2, `(.L_x_33) ;  /* 0x000000010a447547 */ /* 0x000fea000b800000 */
[----:B012---:R-:W0:Y:S01]  /*2db0*/  LDC.64 R2, c[0x0][0x398] ;  /* 0x0000e600ff027b82 */ /* 0x007e220000000a00 */
[----:B------:R-:W-:-:S04]  /*2dc0*/  VIADD R17, R10, UR5 ;  /* 0x000000050a117c36 */ /* 0x000fc80008000000 */
[----:B0-----:R-:W-:-:S05]  /*2dd0*/  IMAD.WIDE R2, R17, 0x4, R2 ;  /* 0x0000000411027825 */ /* 0x001fca00078e0202 */
[----:B------:R-:W2:Y:S01]  /*2de0*/  LDG.E R17, desc[UR12][R2.64] ;  /* 0x0000000c02117981 */ /* 0x000ea2000c1e1900 */
[----:B------:R-:W-:Y:S01]  /*2df0*/  FMUL R0, RZ, R0 ;  /* 0x00000000ff007220 */ /* 0x000fe20000400000 */
[----:B------:R-:W-:-:S03]  /*2e00*/  UISETP.NE.AND UP1, UPT, UR26, 0x1, UPT ;  /* 0x000000011a00788c */ /* 0x000fc6000bf25270 */
[----:B--2---:R-:W-:-:S05]  /*2e10*/  FFMA R17, R17, R12, R0 ;  /* 0x0000000c11117223 */ /* 0x004fca0000000000 */
[----:B------:R3:W-:Y:S01]  /*2e20*/  STG.E desc[UR12][R2.64], R17 ;  /* 0x0000001102007986 */ /* 0x0007e2000c10190c */
[----:B------:R-:W-:Y:S05]  /*2e30*/  BRA.U !UP1, `(.L_x_33) ;  /* 0x0000000109207547 */ /* 0x000fea000b800000 */
[----:B---3--:R-:W2:Y:S01]  /*2e40*/  LDG.E R17, desc[UR12][R2.64+0x4] ;  /* 0x0000040c02117981 */ /* 0x008ea2000c1e1900 */
[----:B------:R-:W-:Y:S01]  /*2e50*/  UISETP.NE.AND UP1, UPT, UR26, 0x2, UPT ;  /* 0x000000021a00788c */ /* 0x000fe2000bf25270 */
[----:B--2---:R-:W-:-:S05]  /*2e60*/  FFMA R17, R17, R12, R0 ;  /* 0x0000000c11117223 */ /* 0x004fca0000000000 */
[----:B------:R4:W-:Y:S03]  /*2e70*/  STG.E desc[UR12][R2.64+0x4], R17 ;  /* 0x0000041102007986 */ /* 0x0009e6000c10190c */
[----:B------:R-:W-:Y:S05]  /*2e80*/  BRA.U !UP1, `(.L_x_33) ;  /* 0x00000001090c7547 */ /* 0x000fea000b800000 */
[----:B----4-:R-:W2:Y:S02]  /*2e90*/  LDG.E R17, desc[UR12][R2.64+0x8] ;  /* 0x0000080c02117981 */ /* 0x010ea4000c1e1900 */
[----:B--2---:R-:W-:-:S05]  /*2ea0*/  FFMA R17, R17, R12, R0 ;  /* 0x0000000c11117223 */ /* 0x004fca0000000000 */
[----:B------:R0:W-:Y:S02]  /*2eb0*/  STG.E desc[UR12][R2.64+0x8], R17 ;  /* 0x0000081102007986 */ /* 0x0001e4000c10190c */
.L_x_33:
[----:B------:R-:W-:Y:S06]  /*2ec0*/  BAR.SYNC.DEFER_BLOCKING 0x0 ;  /* 0x0000000000007b1d */ /* 0x000fec0000010000 */
[----:B------:R-:W-:Y:S05]  /*2ed0*/  BRA.U UP0, `(.L_x_41) ;  /* 0xffffffdd00d07547 */ /* 0x000fea000b83ffff */
.L_x_10:
[----:B-----5:R-:W-:Y:S04]  /*2ee0*/  STG.E desc[UR12][R6.64], R13 ;  /* 0x0000000d06007986 */ /* 0x020fe8000c10190c */
[----:B------:R-:W-:Y:S01]  /*2ef0*/  STG.E desc[UR12][R4.64], R15 ;  /* 0x0000000f04007986 */ /* 0x000fe2000c10190c */
[----:B------:R-:W-:Y:S05]  /*2f00*/  EXIT ;  /* 0x000000000000794d */ /* 0x000fea0003800000 */
        .weak           $__internal_0_$__cuda_sm20_rcp_rn_f32_slowpath
        .type           $__internal_0_$__cuda_sm20_rcp_rn_f32_slowpath,@function
        .size           $__internal_0_$__cuda_sm20_rcp_rn_f32_slowpath,($__internal_1_$__cuda_sm3x_div_rn_noftz_f32_slowpath - $__internal_0_$__cuda_sm20_rcp_rn_f32_slowpath)
$__internal_0_$__cuda_sm20_rcp_rn_f32_slowpath:
[----:B------:R-:W-:Y:S01]  /*2f10*/  SHF.L.U32 R2, R15, 0x1, RZ ;  /* 0x000000010f027819 */ /* 0x000fe200000006ff */
[----:B------:R-:W-:Y:S01]  /*2f20*/  BSSY.RECONVERGENT B1, `(.L_x_42) ;  /* 0x0000031000017945 */ /* 0x000fe20003800200 */
[----:B------:R-:W-:Y:S02]  /*2f30*/  IMAD.MOV.U32 R0, RZ, RZ, R15 ;  /* 0x000000ffff007224 */ /* 0x000fe400078e000f */
[----:B------:R-:W-:-:S04]  /*2f40*/  SHF.R.U32.HI R2, RZ, 0x18, R2 ;  /* 0x00000018ff027819 */ /* 0x000fc80000011602 */
[----:B------:R-:W-:-:S13]  /*2f50*/  ISETP.NE.U32.AND P0, PT, R2, RZ, PT ;  /* 0x000000ff0200720c */ /* 0x000fda0003f05070 */
[----:B------:R-:W-:Y:S05]  /*2f60*/  @P0 BRA `(.L_x_43) ;  /* 0x0000000000280947 */ /* 0x000fea0003800000 */
[----:B------:R-:W-:-:S04]  /*2f70*/  SHF.L.U32 R2, R0, 0x1, RZ ;  /* 0x0000000100027819 */ /* 0x000fc800000006ff */
[----:B------:R-:W-:-:S13]  /*2f80*/  ISETP.NE.AND P0, PT, R2, RZ, PT ;  /* 0x000000ff0200720c */ /* 0x000fda0003f05270 */
[----:B------:R-:W-:Y:S01]  /*2f90*/  @P0 FFMA R16, R0, 1.84467440737095516160e+19, RZ ;  /* 0x5f80000000100823 */ /* 0x000fe200000000ff */
[----:B------:R-:W-:Y:S08]  /*2fa0*/  @!P0 MUFU.RCP R3, R0 ;  /* 0x0000000000038308 */ /* 0x000ff00000001000 */
[----:B------:R-:W0:Y:S02]  /*2fb0*/  @P0 MUFU.RCP R17, R16 ;  /* 0x0000001000110308 */ /* 0x000e240000001000 */
[----:B0-----:R-:W-:-:S04]  /*2fc0*/  @P0 FFMA R2, R16, R17, -1 ;  /* 0xbf80000010020423 */ /* 0x001fc80000000011 */
[----:B------:R-:W-:-:S04]  /*2fd0*/  @P0 FADD.FTZ R2, -R2, -RZ ;  /* 0x800000ff02020221 */ /* 0x000fc80000010100 */
[----:B------:R-:W-:-:S04]  /*2fe0*/  @P0 FFMA R2, R17, R2, R17 ;  /* 0x0000000211020223 */ /* 0x000fc80000000011 */
[----:B------:R-:W-:Y:S01]  /*2ff0*/  @P0 FFMA R3, R2, 1.84467440737095516160e+19, RZ ;  /* 0x5f80000002030823 */ /* 0x000fe200000000ff */
[----:B------:R-:W-:Y:S06]  /*3000*/  BRA `(.L_x_44) ;  /* 0x0000000000887947 */ /* 0x000fec0003800000 */
.L_x_43:
[----:B------:R-:W-:-:S05]  /*3010*/  VIADD R3, R2, 0xffffff03 ;  /* 0xffffff0302037836 */ /* 0x000fca0000000000 */
[----:B------:R-:W-:-:S13]  /*3020*/  ISETP.GT.U32.AND P0, PT, R3, 0x1, PT ;  /* 0x000000010300780c */ /* 0x000fda0003f04070 */
[----:B------:R-:W-:Y:S05]  /*3030*/  @P0 BRA `(.L_x_45) ;  /* 0x0000000000780947 */ /* 0x000fea0003800000 */
[----:B------:R-:W-:Y:S01]  /*3040*/  LOP3.LUT R16, R0, 0x7fffff, RZ, 0xc0, !PT ;  /* 0x007fffff00107812 */ /* 0x000fe200078ec0ff */
[----:B------:R-:W-:-:S03]  /*3050*/  HFMA2 R20, -RZ, RZ, 0, 1.78813934326171875e-07 ;  /* 0x00000003ff147431 */ /* 0x000fc600000001ff */
[----:B------:R-:W-:-:S04]  /*3060*/  LOP3.LUT R16, R16, 0x3f800000, RZ, 0xfc, !PT ;  /* 0x3f80000010107812 */ /* 0x000fc800078efcff */
[----:B------:R-:W0:Y:S01]  /*3070*/  MUFU.RCP R17, R16 ;  /* 0x0000001000117308 */ /* 0x000e220000001000 */
[----:B------:R-:W-:Y:S01]  /*3080*/  SHF.L.U32 R21, R20, R3, RZ ;  /* 0x0000000314157219 */ /* 0x000fe200000006ff */
[----:B0-----:R-:W-:-:S04]  /*3090*/  FFMA R18, R16, R17, -1 ;  /* 0xbf80000010127423 */ /* 0x001fc80000000011 */
[----:B------:R-:W-:-:S04]  /*30a0*/  FADD.FTZ R18, -R18, -RZ ;  /* 0x800000ff12127221 */ /* 0x000fc80000010100 */
[CCC-:B------:R-:W-:Y:S01]  /*30b0*/  FFMA.RM R19, R17.reuse, R18.reuse, R17.reuse ;  /* 0x0000001211137223 */ /* 0x1c0fe20000004011 */
[----:B------:R-:W-:-:S04]  /*30c0*/  FFMA.RP R18, R17, R18, R17 ;  /* 0x0000001211127223 */ /* 0x000fc80000008011 */
[C---:B------:R-:W-:Y:S02]  /*30d0*/  LOP3.LUT R17, R19.reuse, 0x7fffff, RZ, 0xc0, !PT ;  /* 0x007fffff13117812 */ /* 0x040fe400078ec0ff */
[----:B------:R-:W-:Y:S02]  /*30e0*/  FSETP.NEU.FTZ.AND P0, PT, R19, R18, PT ;  /* 0x000000121300720b */ /* 0x000fe40003f1d000 */
[----:B------:R-:W-:Y:S02]  /*30f0*/  LOP3.LUT R18, R17, 0x800000, RZ, 0xfc, !PT ;  /* 0x0080000011127812 */ /* 0x000fe400078efcff */
[----:B------:R-:W-:Y:S02]  /*3100*/  SEL R17, RZ, 0xffffffff, !P0 ;  /* 0xffffffffff117807 */ /* 0x000fe40004000000 */
[----:B------:R-:W-:-:S03]  /*3110*/  LOP3.LUT R16, R21, R18, RZ, 0xc0, !PT ;  /* 0x0000001215107212 */ /* 0x000fc600078ec0ff */
[----:B------:R-:W-:Y:S01]  /*3120*/  IMAD.MOV R17, RZ, RZ, -R17 ;  /* 0x000000ffff117224 */ /* 0x000fe200078e0a11 */
[----:B------:R-:W-:-:S04]  /*3130*/  SHF.R.U32.HI R16, RZ, R3, R16 ;  /* 0x00000003ff107219 */ /* 0x000fc80000011610 */
[----:B------:R-:W-:Y:S02]  /*3140*/  LOP3.LUT P1, RZ, R17, R3, R18, 0xf8, !PT ;  /* 0x0000000311ff7212 */ /* 0x000fe4000782f812 */
[C---:B------:R-:W-:Y:S02]  /*3150*/  LOP3.LUT P0, RZ, R16.reuse, 0x1, RZ, 0xc0, !PT ;  /* 0x0000000110ff7812 */ /* 0x040fe4000780c0ff */
[----:B------:R-:W-:-:S04]  /*3160*/  LOP3.LUT P3, RZ, R16, 0x2, RZ, 0xc0, !PT ;  /* 0x0000000210ff7812 */ /* 0x000fc8000786c0ff */
[----:B------:R-:W-:Y:S02]  /*3170*/  PLOP3.LUT P0, PT, P0, P1, P3, 0xe0, 0x0 ;  /* 0x000000000000781c */ /* 0x000fe40000703c30 */
[----:B------:R-:W-:Y:S02]  /*3180*/  LOP3.LUT P1, RZ, R0, 0x7fffff, RZ, 0xc0, !PT ;  /* 0x007fffff00ff7812 */ /* 0x000fe4000782c0ff */
[----:B------:R-:W-:-:S04]  /*3190*/  SEL R3, RZ, 0x1, !P0 ;  /* 0x00000001ff037807 */ /* 0x000fc80004000000 */
[----:B------:R-:W-:-:S04]  /*31a0*/  IADD3 R3, PT, PT, -R3, RZ, RZ ;  /* 0x000000ff03037210 */ /* 0x000fc80007ffe1ff */
[----:B------:R-:W-:Y:S01]  /*31b0*/  ISETP.GE.AND P0, PT, R3, RZ, PT ;  /* 0x000000ff0300720c */ /* 0x000fe20003f06270 */
[----:B------:R-:W-:-:S05]  /*31c0*/  VIADD R3, R2, 0xffffff04 ;  /* 0xffffff0402037836 */ /* 0x000fca0000000000 */
[----:B------:R-:W-:-:S07]  /*31d0*/  SHF.R.U32.HI R3, RZ, R3, R18 ;  /* 0x00000003ff037219 */ /* 0x000fce0000011612 */
[----:B------:R-:W-:-:S05]  /*31e0*/  @!P0 IADD3 R3, PT, PT, R3, 0x1, RZ ;  /* 0x0000000103038810 */ /* 0x000fca0007ffe0ff */
[----:B------:R-:W-:-:S05]  /*31f0*/  @!P1 IMAD.SHL.U32 R3, R3, 0x2, RZ ;  /* 0x0000000203039824 */ /* 0x000fca00078e00ff */
[----:B------:R-:W-:Y:S01]  /*3200*/  LOP3.LUT R3, R3, 0x80000000, R0, 0xf8, !PT ;  /* 0x8000000003037812 */ /* 0x000fe200078ef800 */
[----:B------:R-:W-:Y:S06]  /*3210*/  BRA `(.L_x_44) ;  /* 0x0000000000047947 */ /* 0x000fec0003800000 */
.L_x_45:
[----:B------:R0:W1:Y:S02]  /*3220*/  MUFU.RCP R3, R0 ;  /* 0x0000000000037308 */ /* 0x0000640000001000 */
.L_x_44:
[----:B------:R-:W-:Y:S05]  /*3230*/  BSYNC.RECONVERGENT B1 ;  /* 0x0000000000017941 */ /* 0x000fea0003800200 */
.L_x_42:
[----:B01----:R-:W-:Y:S01]  /*3240*/  MOV R0, R3 ;  /* 0x0000000300007202 */ /* 0x003fe20000000f00 */
[----:B------:R-:W-:Y:S02]  /*3250*/  HFMA2 R3, -RZ, RZ, 0, 0 ;  /* 0x00000000ff037431 */ /* 0x000fe400000001ff */
[----:B------:R-:W-:-:S04]  /*3260*/  IMAD.MOV.U32 R2, RZ, RZ, R14 ;  /* 0x000000ffff027224 */ /* 0x000fc800078e000e */
[----:B------:R-:W-:Y:S05]  /*3270*/  RET.REL.NODEC R2 `(_Z22flash_attention_kernelPKfS0_S0_PfS1_S1_iiif) ;  /* 0xffffffcc02607950 */ /* 0x000fea0003c3ffff */
        .weak           $__internal_1_$__cuda_sm3x_div_rn_noftz_f32_slowpath
        .type           $__internal_1_$__cuda_sm3x_div_rn_noftz_f32_slowpath,@function
        .size           $__internal_1_$__cuda_sm3x_div_rn_noftz_f32_slowpath,(.L_x_59 - $__internal_1_$__cuda_sm3x_div_rn_noftz_f32_slowpath)
$__internal_1_$__cuda_sm3x_div_rn_noftz_f32_slowpath:
[----:B------:R-:W-:Y:S01]  /*3280*/  SHF.R.U32.HI R12, RZ, 0x17, R17 ;  /* 0x00000017ff0c7819 */ /* 0x000fe20000011611 */
[----:B------:R-:W-:Y:S01]  /*3290*/  BSSY.RECONVERGENT B1, `(.L_x_46) ;  /* 0x0000064000017945 */ /* 0x000fe20003800200 */
[--C-:B------:R-:W-:Y:S01]  /*32a0*/  SHF.R.U32.HI R3, RZ, 0x17, R0.reuse ;  /* 0x00000017ff037819 */ /* 0x100fe20000011600 */
[----:B------:R-:W-:Y:S01]  /*32b0*/  IMAD.MOV.U32 R16, RZ, RZ, R0 ;  /* 0x000000ffff107224 */ /* 0x000fe200078e0000 */
[----:B------:R-:W-:Y:S02]  /*32c0*/  LOP3.LUT R12, R12, 0xff, RZ, 0xc0, !PT ;  /* 0x000000ff0c0c7812 */ /* 0x000fe400078ec0ff */
[----:B------:R-:W-:-:S03]  /*32d0*/  LOP3.LUT R20, R3, 0xff, RZ, 0xc0, !PT ;  /* 0x000000ff03147812 */ /* 0x000fc600078ec0ff */
[----:B------:R-:W-:Y:S01]  /*32e0*/  VIADD R19, R12, 0xffffffff ;  /* 0xffffffff0c137836 */ /* 0x000fe20000000000 */
[----:B------:R-:W-:-:S04]  /*32f0*/  IADD3 R18, PT, PT, R20, -0x1, RZ ;  /* 0xffffffff14127810 */ /* 0x000fc80007ffe0ff */
[----:B------:R-:W-:-:S04]  /*3300*/  ISETP.GT.U32.AND P0, PT, R19, 0xfd, PT ;  /* 0x000000fd1300780c */ /* 0x000fc80003f04070 */
[----:B------:R-:W-:-:S13]  /*3310*/  ISETP.GT.U32.OR P0, PT, R18, 0xfd, P0 ;  /* 0x000000fd1200780c */ /* 0x000fda0000704470 */
[----:B------:R-:W-:Y:S01]  /*3320*/  @!P0 MOV R14, RZ ;  /* 0x000000ff000e8202 */ /* 0x000fe20000000f00 */
[----:B------:R-:W-:Y:S06]  /*3330*/  @!P0 BRA `(.L_x_47) ;  /* 0x0000000000608947 */ /* 0x000fec0003800000 */
[----:B------:R-:W-:Y:S01]  /*3340*/  FSETP.GTU.FTZ.AND P0, PT, |R0|, +INF , PT ;  /* 0x7f8000000000780b */ /* 0x000fe20003f1c200 */
[----:B------:R-:W-:Y:S01]  /*3350*/  IMAD.MOV.U32 R3, RZ, RZ, R17 ;  /* 0x000000ffff037224 */ /* 0x000fe200078e0011 */
[----:B------:R-:W-:-:S04]  /*3360*/  FSETP.GTU.FTZ.AND P1, PT, |R17|, +INF , PT ;  /* 0x7f8000001100780b */ /* 0x000fc80003f3c200 */
[----:B------:R-:W-:-:S13]  /*3370*/  PLOP3.LUT P0, PT, P0, P1, PT, 0xf8, 0x8f ;  /* 0x00000000008f781c */ /* 0x000fda0000703f70 */
[----:B------:R-:W-:Y:S05]  /*3380*/  @P0 BRA `(.L_x_48) ;  /* 0x00000004004c0947 */ /* 0x000fea0003800000 */
[----:B------:R-:W-:-:S13]  /*3390*/  LOP3.LUT P0, RZ, R17, 0x7fffffff, R16, 0xc8, !PT ;  /* 0x7fffffff11ff7812 */ /* 0x000fda000780c810 */
[----:B------:R-:W-:Y:S05]  /*33a0*/  @!P0 BRA `(.L_x_49) ;  /* 0x00000004003c8947 */ /* 0x000fea0003800000 */
[C---:B------:R-:W-:Y:S02]  /*33b0*/  FSETP.NEU.FTZ.AND P3, PT, |R0|.reuse, +INF , PT ;  /* 0x7f8000000000780b */ /* 0x040fe40003f7d200 */
[----:B------:R-:W-:Y:S02]  /*33c0*/  FSETP.NEU.FTZ.AND P1, PT, |R3|, +INF , PT ;  /* 0x7f8000000300780b */ /* 0x000fe40003f3d200 */
[----:B------:R-:W-:-:S11]  /*33d0*/  FSETP.NEU.FTZ.AND P0, PT, |R0|, +INF , PT ;  /* 0x7f8000000000780b */ /* 0x000fd60003f1d200 */
[----:B------:R-:W-:Y:S05]  /*33e0*/  @!P1 BRA !P3, `(.L_x_49) ;  /* 0x00000004002c9947 */ /* 0x000fea0005800000 */
[----:B------:R-:W-:-:S04]  /*33f0*/  LOP3.LUT P3, RZ, R16, 0x7fffffff, RZ, 0xc0, !PT ;  /* 0x7fffffff10ff7812 */ /* 0x000fc8000786c0ff */
[----:B------:R-:W-:-:S13]  /*3400*/  PLOP3.LUT P1, PT, P1, P3, PT, 0x2f, 0xf2 ;  /* 0x0000000000f2781c */ /* 0x000fda0000f26577 */
[----:B------:R-:W-:Y:S05]  /*3410*/  @P1 BRA `(.L_x_50) ;  /* 0x0000000400181947 */ /* 0x000fea0003800000 */
[----:B------:R-:W-:-:S04]  /*3420*/  LOP3.LUT P1, RZ, R17, 0x7fffffff, RZ, 0xc0, !PT ;  /* 0x7fffffff11ff7812 */ /* 0x000fc8000782c0ff */
[----:B------:R-:W-:-:S13]  /*3430*/  PLOP3.LUT P0, PT, P0, P1, PT, 0x2f, 0xf2 ;  /* 0x0000000000f2781c */ /* 0x000fda0000702577 */
[----:B------:R-:W-:Y:S05]  /*3440*/  @P0 BRA `(.L_x_51) ;  /* 0x0000000400000947 */ /* 0x000fea0003800000 */
[----:B------:R-:W-:Y:S02]  /*3450*/  ISETP.GE.AND P0, PT, R18, RZ, PT ;  /* 0x000000ff1200720c */ /* 0x000fe40003f06270 */
[----:B------:R-:W-:-:S11]  /*3460*/  ISETP.GE.AND P1, PT, R19, RZ, PT ;  /* 0x000000ff1300720c */ /* 0x000fd60003f26270 */
[----:B------:R-:W-:Y:S01]  /*3470*/  @P0 MOV R14, RZ ;  /* 0x000000ff000e0202 */ /* 0x000fe20000000f00 */
[----:B------:R-:W-:Y:S02]  /*3480*/  @!P0 IMAD.MOV.U32 R14, RZ, RZ, -0x40 ;  /* 0xffffffc0ff0e8424 */ /* 0x000fe400078e00ff */
[----:B------:R-:W-:Y:S01]  /*3490*/  @!P0 FFMA R16, R0, 1.84467440737095516160e+19, RZ ;  /* 0x5f80000000108823 */ /* 0x000fe200000000ff */
[----:B------:R-:W-:Y:S02]  /*34a0*/  @!P1 FFMA R17, R3, 1.84467440737095516160e+19, RZ ;  /* 0x5f80000003119823 */ /* 0x000fe400000000ff */
[----:B------:R-:W-:-:S07]  /*34b0*/  @!P1 IADD3 R14, PT, PT, R14, 0x40, RZ ;  /* 0x000000400e0e9810 */ /* 0x000fce0007ffe0ff */
.L_x_47:
[----:B------:R-:W-:Y:S01]  /*34c0*/  LEA R0, R12, 0xc0800000, 0x17 ;  /* 0xc08000000c007811 */ /* 0x000fe200078eb8ff */
[----:B------:R-:W-:Y:S04]  /*34d0*/  BSSY.RECONVERGENT B2, `(.L_x_52) ;  /* 0x0000036000027945 */ /* 0x000fe80003800200 */
[----:B------:R-:W-:Y:S01]  /*34e0*/  IMAD.IADD R18, R17, 0x1, -R0 ;  /* 0x0000000111127824 */ /* 0x000fe200078e0a00 */
[----:B------:R-:W-:-:S03]  /*34f0*/  IADD3 R17, PT, PT, R20, -0x7f, RZ ;  /* 0xffffff8114117810 */ /* 0x000fc60007ffe0ff */
[----:B------:R-:W0:Y:S01]  /*3500*/  MUFU.RCP R3, R18 ;  /* 0x0000001200037308 */ /* 0x000e220000001000 */
[----:B------:R-:W-:Y:S01]  /*3510*/  FADD.FTZ R19, -R18, -RZ ;  /* 0x800000ff12137221 */ /* 0x000fe20000010100 */
[C---:B------:R-:W-:Y:S01]  /*3520*/  IMAD R0, R17.reuse, -0x800000, R16 ;  /* 0xff80000011007824 */ /* 0x040fe200078e0210 */
[----:B------:R-:W-:-:S05]  /*3530*/  IADD3 R17, PT, PT, R17, 0x7f, -R12 ;  /* 0x0000007f11117810 */ /* 0x000fca0007ffe80c */
[----:B------:R-:W-:Y:S02]  /*3540*/  IMAD.IADD R17, R17, 0x1, R14 ;  /* 0x0000000111117824 */ /* 0x000fe400078e020e */
[----:B0-----:R-:W-:-:S04]  /*3550*/  FFMA R20, R3, R19, 1 ;  /* 0x3f80000003147423 */ /* 0x001fc80000000013 */
[----:B------:R-:W-:-:S04]  /*3560*/  FFMA R3, R3, R20, R3 ;  /* 0x0000001403037223 */ /* 0x000fc80000000003 */
[----:B------:R-:W-:-:S04]  /*3570*/  FFMA R16, R0, R3, RZ ;  /* 0x0000000300107223 */ /* 0x000fc800000000ff */
[----:B------:R-:W-:-:S04]  /*3580*/  FFMA R20, R19, R16, R0 ;  /* 0x0000001013147223 */ /* 0x000fc80000000000 */
[----:B------:R-:W-:-:S04]  /*3590*/  FFMA R20, R3, R20, R16 ;  /* 0x0000001403147223 */ /* 0x000fc80000000010 */
[----:B------:R-:W-:-:S04]  /*35a0*/  FFMA R19, R19, R20, R0 ;  /* 0x0000001413137223 */ /* 0x000fc80000000000 */
[----:B------:R-:W-:-:S05]  /*35b0*/  FFMA R0, R3, R19, R20 ;  /* 0x0000001303007223 */ /* 0x000fca0000000014 */
[----:B------:R-:W-:-:S04]  /*35c0*/  SHF.R.U32.HI R12, RZ, 0x17, R0 ;  /* 0x00000017ff0c7819 */ /* 0x000fc80000011600 */
[----:B------:R-:W-:-:S04]  /*35d0*/  LOP3.LUT R12, R12, 0xff, RZ, 0xc0, !PT ;  /* 0x000000ff0c0c7812 */ /* 0x000fc800078ec0ff */
[----:B------:R-:W-:-:S05]  /*35e0*/  IADD3 R16, PT, PT, R12, R17, RZ ;  /* 0x000000110c107210 */ /* 0x000fca0007ffe0ff */
[----:B------:R-:W-:-:S05]  /*35f0*/  VIADD R12, R16, 0xffffffff ;  /* 0xffffffff100c7836 */ /* 0x000fca0000000000 */
[----:B------:R-:W-:-:S13]  /*3600*/  ISETP.GE.U32.AND P0, PT, R12, 0xfe, PT ;  /* 0x000000fe0c00780c */ /* 0x000fda0003f06070 */
[----:B------:R-:W-:Y:S05]  /*3610*/  @!P0 BRA `(.L_x_53) ;  /* 0x0000000000808947 */ /* 0x000fea0003800000 */
[----:B------:R-:W-:-:S13]  /*3620*/  ISETP.GT.AND P0, PT, R16, 0xfe, PT ;  /* 0x000000fe1000780c */ /* 0x000fda0003f04270 */
[----:B------:R-:W-:Y:S05]  /*3630*/  @P0 BRA `(.L_x_54) ;  /* 0x00000000006c0947 */ /* 0x000fea0003800000 */
[----:B------:R-:W-:-:S13]  /*3640*/  ISETP.GE.AND P0, PT, R16, 0x1, PT ;  /* 0x000000011000780c */ /* 0x000fda0003f06270 */
[----:B------:R-:W-:Y:S05]  /*3650*/  @P0 BRA `(.L_x_55) ;  /* 0x0000000000740947 */ /* 0x000fea0003800000 */
[----:B------:R-:W-:Y:S02]  /*3660*/  ISETP.GE.AND P0, PT, R16, -0x18, PT ;  /* 0xffffffe81000780c */ /* 0x000fe40003f06270 */
[----:B------:R-:W-:-:S11]  /*3670*/  LOP3.LUT R0, R0, 0x80000000, RZ, 0xc0, !PT ;  /* 0x8000000000007812 */ /* 0x000fd600078ec0ff */
[----:B------:R-:W-:Y:S05]  /*3680*/  @!P0 BRA `(.L_x_55) ;  /* 0x0000000000688947 */ /* 0x000fea0003800000 */
[CCC-:B------:R-:W-:Y:S01]  /*3690*/  FFMA.RZ R12, R3.reuse, R19.reuse, R20.reuse ;  /* 0x00000013030c7223 */ /* 0x1c0fe2000000c014 */
[C---:B------:R-:W-:Y:S02]  /*36a0*/  IADD3 R17, PT, PT, R16.reuse, 0x20, RZ ;  /* 0x0000002010117810 */ /* 0x040fe40007ffe0ff */
[----:B------:R-:W-:Y:S02]  /*36b0*/  ISETP.NE.AND P3, PT, R16, RZ, PT ;  /* 0x000000ff1000720c */ /* 0x000fe40003f65270 */
[----:B------:R-:W-:Y:S01]  /*36c0*/  LOP3.LUT R14, R12, 0x7fffff, RZ, 0xc0, !PT ;  /* 0x007fffff0c0e7812 */ /* 0x000fe200078ec0ff */
[CCC-:B------:R-:W-:Y:S01]  /*36d0*/  FFMA.RP R12, R3.reuse, R19.reuse, R20.reuse ;  /* 0x00000013030c7223 */ /* 0x1c0fe20000008014 */
[----:B------:R-:W-:Y:S01]  /*36e0*/  FFMA.RM R3, R3, R19, R20 ;  /* 0x0000001303037223 */ /* 0x000fe20000004014 */
[----:B------:R-:W-:Y:S02]  /*36f0*/  ISETP.NE.AND P1, PT, R16, RZ, PT ;  /* 0x000000ff1000720c */ /* 0x000fe40003f25270 */
[----:B------:R-:W-:-:S02]  /*3700*/  LOP3.LUT R14, R14, 0x800000, RZ, 0xfc, !PT ;  /* 0x008000000e0e7812 */ /* 0x000fc400078efcff */
[----:B------:R-:W-:Y:S02]  /*3710*/  IADD3 R16, PT, PT, -R16, RZ, RZ ;  /* 0x000000ff10107210 */ /* 0x000fe40007ffe1ff */
[----:B------:R-:W-:Y:S02]  /*3720*/  SHF.L.U32 R17, R14, R17, RZ ;  /* 0x000000110e117219 */ /* 0x000fe400000006ff */
[----:B------:R-:W-:Y:S02]  /*3730*/  FSETP.NEU.FTZ.AND P0, PT, R12, R3, PT ;  /* 0x000000030c00720b */ /* 0x000fe40003f1d000 */
[----:B------:R-:W-:Y:S02]  /*3740*/  SEL R3, R16, RZ, P3 ;  /* 0x000000ff10037207 */ /* 0x000fe40001800000 */
[----:B------:R-:W-:Y:S02]  /*3750*/  ISETP.NE.AND P1, PT, R17, RZ, P1 ;  /* 0x000000ff1100720c */ /* 0x000fe40000f25270 */
[----:B------:R-:W-:-:S02]  /*3760*/  SHF.R.U32.HI R3, RZ, R3, R14 ;  /* 0x00000003ff037219 */ /* 0x000fc4000001160e */
[----:B------:R-:W-:Y:S02]  /*3770*/  PLOP3.LUT P0, PT, P0, P1, PT, 0xf8, 0x8f ;  /* 0x00000000008f781c */ /* 0x000fe40000703f70 */
[----:B------:R-:W-:Y:S02]  /*3780*/  SHF.R.U32.HI R17, RZ, 0x1, R3 ;  /* 0x00000001ff117819 */ /* 0x000fe40000011603 */
[----:B------:R-:W-:-:S04]  /*3790*/  SEL R12, RZ, 0x1, !P0 ;  /* 0x00000001ff0c7807 */ /* 0x000fc80004000000 */
[----:B------:R-:W-:-:S04]  /*37a0*/  LOP3.LUT R12, R12, 0x1, R17, 0xf8, !PT ;  /* 0x000000010c0c7812 */ /* 0x000fc800078ef811 */
[----:B------:R-:W-:-:S05]  /*37b0*/  LOP3.LUT R12, R12, R3, RZ, 0xc0, !PT ;  /* 0x000000030c0c7212 */ /* 0x000fca00078ec0ff */
[----:B------:R-:W-:-:S05]  /*37c0*/  IMAD.IADD R17, R17, 0x1, R12 ;  /* 0x0000000111117824 */ /* 0x000fca00078e020c */
[----:B------:R-:W-:Y:S01]  /*37d0*/  LOP3.LUT R0, R17, R0, RZ, 0xfc, !PT ;  /* 0x0000000011007212 */ /* 0x000fe200078efcff */
[----:B------:R-:W-:Y:S06]  /*37e0*/  BRA `(.L_x_55) ;  /* 0x0000000000107947 */ /* 0x000fec0003800000 */
.L_x_54:
[----:B------:R-:W-:-:S04]  /*37f0*/  LOP3.LUT R0, R0, 0x80000000, RZ, 0xc0, !PT ;  /* 0x8000000000007812 */ /* 0x000fc800078ec0ff */
[----:B------:R-:W-:Y:S01]  /*3800*/  LOP3.LUT R0, R0, 0x7f800000, RZ, 0xfc, !PT ;  /* 0x7f80000000007812 */ /* 0x000fe200078efcff */
[----:B------:R-:W-:Y:S06]  /*3810*/  BRA `(.L_x_55) ;  /* 0x0000000000047947 */ /* 0x000fec0003800000 */
.L_x_53:
[----:B------:R-:W-:-:S07]  /*3820*/  LEA R0, R17, R0, 0x17 ;  /* 0x0000000011007211 */ /* 0x000fce00078eb8ff */
.L_x_55:
[----:B------:R-:W-:Y:S05]  /*3830*/  BSYNC.RECONVERGENT B2 ;  /* 0x0000000000027941 */ /* 0x000fea0003800200 */
.L_x_52:
[----:B------:R-:W-:Y:S05]  /*3840*/  BRA `(.L_x_56) ;  /* 0x0000000000207947 */ /* 0x000fea0003800000 */
.L_x_51:
[----:B------:R-:W-:-:S04]  /*3850*/  LOP3.LUT R0, R17, 0x80000000, R16, 0x48, !PT ;  /* 0x8000000011007812 */ /* 0x000fc800078e4810 */
[----:B------:R-:W-:Y:S01]  /*3860*/  LOP3.LUT R0, R0, 0x7f800000, RZ, 0xfc, !PT ;  /* 0x7f80000000007812 */ /* 0x000fe200078efcff */
[----:B------:R-:W-:Y:S06]  /*3870*/  BRA `(.L_x_56) ;  /* 0x0000000000147947 */ /* 0x000fec0003800000 */
.L_x_50:
[----:B------:R-:W-:Y:S01]  /*3880*/  LOP3.LUT R0, R17, 0x80000000, R16, 0x48, !PT ;  /* 0x8000000011007812 */ /* 0x000fe200078e4810 */
[----:B------:R-:W-:Y:S06]  /*3890*/  BRA `(.L_x_56) ;  /* 0x00000000000c7947 */ /* 0x000fec0003800000 */
.L_x_49:
[----:B------:R-:W0:Y:S01]  /*38a0*/  MUFU.RSQ R0, -QNAN ;  /* 0xffc0000000007908 */ /* 0x000e220000001400 */
[----:B------:R-:W-:Y:S05]  /*38b0*/  BRA `(.L_x_56) ;  /* 0x0000000000047947 */ /* 0x000fea0003800000 */
.L_x_48:
[----:B------:R-:W-:-:S07]  /*38c0*/  FADD.FTZ R0, R0, R3 ;  /* 0x0000000300007221 */ /* 0x000fce0000010000 */
.L_x_56:
[----:B------:R-:W-:Y:S05]  /*38d0*/  BSYNC.RECONVERGENT B1 ;  /* 0x0000000000017941 */ /* 0x000fea0003800200 */
.L_x_46:
[----:B------:R-:W-:-:S04]  /*38e0*/  HFMA2 R3, -RZ, RZ, 0, 0 ;  /* 0x00000000ff037431 */ /* 0x000fc800000001ff */
[----:B0-----:R-:W-:Y:S05]  /*38f0*/  RET.REL.NODEC R2 `(_Z22flash_attention_kernelPKfS0_S0_PfS1_S1_iiif) ;  /* 0xffffffc402c07950 */ /* 0x001fea0003c3ffff */
.L_x_57:
[----:B------:R-:W-:-:S00]  /*3900*/  BRA `(.L_x_57) ;  /* 0xfffffffc00fc7947 */ /* 0x000fc0000383ffff */
[----:B------:R-:W-:-:S00]  /*3910*/  NOP ;  /* 0x0000000000007918 */ /* 0x000fc00000000000 */
        /* <DEDUP_REMOVED lines=14> */
.L_x_59:


//--------------------- .nv.shared._Z22flash_attention_kernelPKfS0_S0_PfS1_S1_iiif --------------------------
	.section	.nv.shared._Z22flash_attention_kernelPKfS0_S0_PfS1_S1_iiif,"aw",@nobits
	.sectionflags	@""
	.align	16
	.zero		1024


//--------------------- .nv.shared.reserved.0     --------------------------
	.section	.nv.shared.reserved.0,"aw",@nobits
	.weak		__nv_reservedSMEM_offset_0_alias
	.size		__nv_reservedSMEM_offset_0_alias, 0, 64
	.other		__nv_reservedSMEM_offset_0_alias,@"STO_CUDA_RESERVED_SHARED STV_DEFAULT"
__nv_reservedSMEM_offset_0_alias:
	.zero		0
	.zero		64


//--------------------- .nv.constant0._Z22flash_attention_kernelPKfS0_S0_PfS1_S1_iiif --------------------------
	.section	.nv.constant0._Z22flash_attention_kernelPKfS0_S0_PfS1_S1_iiif,"a",@progbits
	.sectionflags	@""
	.align	4
.nv.constant0._Z22flash_attention_kernelPKfS0_S0_PfS1_S1_iiif:
	.zero		960


//--------------------- SYMBOLS --------------------------

	.type		.nv.reservedSmem.offset0,@object
	.size		.nv.reservedSmem.offset0,0x4
	.type		.nv.reservedSmem.cap,@object
	.size		.nv.reservedSmem.cap,0x4
